// auto-generated by cutlass_sweep.gemm — config: {"arch": "sm_100", "cluster_m": 1, "cluster_n": 2, "dtype": "e4m3", "stages": 3, "tile_k": 64, "tile_m": 64, "tile_n": 128}
#include "cutlass/cutlass.h"
#include "cutlass/gemm/collective/collective_builder.hpp"
#include "cutlass/gemm/device/gemm_universal_adapter.h"
#include "cutlass/gemm/kernel/gemm_universal.hpp"
#include "cutlass/epilogue/collective/collective_builder.hpp"

using ElemA = cutlass::float_e4m3_t;
using ElemB = cutlass::float_e4m3_t;
using ElemCD = cutlass::float_e4m3_t;
using Acc  = float;
using TileShape    = cute::Shape<cute::_64, cute::_128, cute::_64>;
using ClusterShape = cute::Shape<cute::_1, cute::_2, cute::_1>;

using CollectiveEpilogue = typename cutlass::epilogue::collective::CollectiveBuilder<
    cutlass::arch::Sm100, cutlass::arch::OpClassTensorOp,
    TileShape, ClusterShape,
    cutlass::epilogue::collective::EpilogueTileAuto,
    Acc, Acc,
    ElemCD, cutlass::layout::RowMajor, 128 / cutlass::sizeof_bits<ElemCD>::value,
    ElemCD, cutlass::layout::RowMajor, 128 / cutlass::sizeof_bits<ElemCD>::value,
    cutlass::epilogue::collective::EpilogueScheduleAuto
  >::CollectiveOp;

using CollectiveMainloop = typename cutlass::gemm::collective::CollectiveBuilder<
    cutlass::arch::Sm100, cutlass::arch::OpClassTensorOp,
    ElemA, cutlass::layout::RowMajor, 128 / cutlass::sizeof_bits<ElemA>::value,
    ElemB, cutlass::layout::ColumnMajor, 128 / cutlass::sizeof_bits<ElemB>::value,
    Acc,
    TileShape, ClusterShape,
    cutlass::gemm::collective::StageCount<3>,
    cutlass::gemm::collective::KernelScheduleAuto
  >::CollectiveOp;

using GemmKernel = cutlass::gemm::kernel::GemmUniversal<
    cute::Shape<int,int,int,int>,
    CollectiveMainloop,
    CollectiveEpilogue
>;
using Gemm = cutlass::gemm::device::GemmUniversalAdapter<GemmKernel>;

// Force the device kernel symbol into the cubin without needing a host main.
auto* _anchor = &cutlass::device_kernel<GemmKernel>;


// ===== COMPILED SASS (sm_100a) =====

	.target	sm_100a

	.elftype	@"ET_EXEC"


//--------------------- .note.nv.tkinfo           --------------------------
	.section	.note.nv.tkinfo,"",@"SHT_NOTE"
	.sectionflags	@"SHF_NOTE_NV_TKINFO"
	.tkinfo
        /*0018*/ 	.word	0x00000002
        /*0030*/ 	.string	""
        /*0030*/ 	.string	"ptxas"
        /*0030*/ 	.string	"Cuda compilation tools, release 13.0, V13.0.88"
        /*0030*/ 	.string	"Build cuda_13.0.r13.0/compiler.36424714_0"
        /*0030*/ 	.string	"-arch sm_100a -m 64 "



//--------------------- .note.nv.cuinfo           --------------------------
	.section	.note.nv.cuinfo,"",@"SHT_NOTE"
	.sectionflags	@"SHF_NOTE_NV_CUINFO"
        /*0018*/ 	.short	0x0002
        /*001a*/ 	.short	0x0064
        /*001c*/ 	.short	0x0082
	.zero		2


//--------------------- .nv.info                  --------------------------
	.section	.nv.info,"",@"SHT_CUDA_INFO"
	.align	4


	//----- nvinfo : EIATTR_REGCOUNT
	.align		4
        /*0000*/ 	.byte	0x04, 0x2f
        /*0002*/ 	.short	(.L_19 - .L_18)
	.align		4
.L_18:
        /*0004*/ 	.word	index@(_ZN7cutlass13device_kernelINS_4gemm6kernel13GemmUniversalIN4cute5tupleIJiiiiEEENS1_10collective13CollectiveMmaINS1_35MainloopSm100TmaUmmaWarpSpecializedILi3ELi2ELi4ENS5_IJNS4_1CILi1EEENSA_ILi2EEESB_EEEEENS5_IJNSA_ILi64EEENSA_ILi128EEESF_EEENS_12float_e4m3_tENS5_IJlSB_lEEESI_SJ_NS4_8TiledMMAINS4_8MMA_AtomIJNS4_10MMA_TraitsINS4_19SM100_MMA_F8F6F4_SSEJSI_SI_fSF_SG_NS4_17integral_constantINS4_4UMMA5MajorELSQ_0EEESR_NSO_INSP_7ScaleInELSS_0EEEST_EEEEEENS4_6LayoutINS5_IJSB_SB_SB_EEENS5_IJNSA_ILi0EEESY_SY_EEEEENS5_IJNS4_10UnderscoreES11_S11_EEEEENS4_23SM90_TMA_LOAD_MULTICASTENS4_14ComposedLayoutINS4_7SwizzleILi2ELi4ELi3EEENS4_18smem_ptr_flag_bitsILi8EEENSW_INS5_IJNSA_ILi8EEESF_EEENS5_IJSF_SB_EEEEEEEvNS4_8identityENS4_13SM90_TMA_LOADES1E_vS1F_EENS_8epilogue10collective18CollectiveEpilogueINS1I_23Sm100TmaWarpSpecializedILi2ELi2ELi32ELb0ELb0EEEJSH_NS5_IJNSW_ISF_SB_EES1N_EEESI_SJ_SI_SJ_NS1I_6fusion15FusionCallbacksIS1M_NS1P_17LinearCombinationISI_fSI_fLNS_15FloatRoundStyleE2EEESH_S1O_JEEENS4_5SM1004TMEM4LOAD26SM100_TMEM_LOAD_16dp32b32xES1G_S1E_NS4_39AutoVectorizingCopyWithAssumedAlignmentILi128EEENS4_14SM90_TMA_STOREES1E_S20_S20_EEEvvEEEEvNT_6ParamsE)
        /*0008*/ 	.word	0x00000072


	//----- nvinfo : EIATTR_FRAME_SIZE
	.align		4
.L_19:
        /*000c*/ 	.byte	0x04, 0x11
        /*000e*/ 	.short	(.L_21 - .L_20)
	.align		4
.L_20:
        /*0010*/ 	.word	index@($__internal_2_$__cuda_sm10x_tcgen05_guardrail_trap_unallocated_columns_being_dealloced)
        /*0014*/ 	.word	0x00000000


	//----- nvinfo : EIATTR_FRAME_SIZE
	.align		4
.L_21:
        /*0018*/ 	.byte	0x04, 0x11
        /*001a*/ 	.short	(.L_23 - .L_22)
	.align		4
.L_22:
        /*001c*/ 	.word	index@($__internal_1_$__cuda_sm10x_tcgen05_guardrail_trap_phase_invalid_during_alloc)
        /*0020*/ 	.word	0x00000000


	//----- nvinfo : EIATTR_FRAME_SIZE
	.align		4
.L_23:
        /*0024*/ 	.byte	0x04, 0x11
        /*0026*/ 	.short	(.L_25 - .L_24)
	.align		4
.L_24:
        /*0028*/ 	.word	index@($__internal_0_$__cuda_sm10x_tcgen05_guardrail_trap_col_being_dealloced_not_returned_by_alloc)
        /*002c*/ 	.word	0x00000000


	//----- nvinfo : EIATTR_FRAME_SIZE
	.align		4
.L_25:
        /*0030*/ 	.byte	0x04, 0x11
        /*0032*/ 	.short	(.L_27 - .L_26)
	.align		4
.L_26:
        /*0034*/ 	.word	index@(_ZN7cutlass13device_kernelINS_4gemm6kernel13GemmUniversalIN4cute5tupleIJiiiiEEENS1_10collective13CollectiveMmaINS1_35MainloopSm100TmaUmmaWarpSpecializedILi3ELi2ELi4ENS5_IJNS4_1CILi1EEENSA_ILi2EEESB_EEEEENS5_IJNSA_ILi64EEENSA_ILi128EEESF_EEENS_12float_e4m3_tENS5_IJlSB_lEEESI_SJ_NS4_8TiledMMAINS4_8MMA_AtomIJNS4_10MMA_TraitsINS4_19SM100_MMA_F8F6F4_SSEJSI_SI_fSF_SG_NS4_17integral_constantINS4_4UMMA5MajorELSQ_0EEESR_NSO_INSP_7ScaleInELSS_0EEEST_EEEEEENS4_6LayoutINS5_IJSB_SB_SB_EEENS5_IJNSA_ILi0EEESY_SY_EEEEENS5_IJNS4_10UnderscoreES11_S11_EEEEENS4_23SM90_TMA_LOAD_MULTICASTENS4_14ComposedLayoutINS4_7SwizzleILi2ELi4ELi3EEENS4_18smem_ptr_flag_bitsILi8EEENSW_INS5_IJNSA_ILi8EEESF_EEENS5_IJSF_SB_EEEEEEEvNS4_8identityENS4_13SM90_TMA_LOADES1E_vS1F_EENS_8epilogue10collective18CollectiveEpilogueINS1I_23Sm100TmaWarpSpecializedILi2ELi2ELi32ELb0ELb0EEEJSH_NS5_IJNSW_ISF_SB_EES1N_EEESI_SJ_SI_SJ_NS1I_6fusion15FusionCallbacksIS1M_NS1P_17LinearCombinationISI_fSI_fLNS_15FloatRoundStyleE2EEESH_S1O_JEEENS4_5SM1004TMEM4LOAD26SM100_TMEM_LOAD_16dp32b32xES1G_S1E_NS4_39AutoVectorizingCopyWithAssumedAlignmentILi128EEENS4_14SM90_TMA_STOREES1E_S20_S20_EEEvvEEEEvNT_6ParamsE)
        /*0038*/ 	.word	0x00000000


	//----- nvinfo : EIATTR_MIN_STACK_SIZE
	.align		4
.L_27:
        /*003c*/ 	.byte	0x04, 0x12
        /*003e*/ 	.short	(.L_29 - .L_28)
	.align		4
.L_28:
        /*0040*/ 	.word	index@(_ZN7cutlass13device_kernelINS_4gemm6kernel13GemmUniversalIN4cute5tupleIJiiiiEEENS1_10collective13CollectiveMmaINS1_35MainloopSm100TmaUmmaWarpSpecializedILi3ELi2ELi4ENS5_IJNS4_1CILi1EEENSA_ILi2EEESB_EEEEENS5_IJNSA_ILi64EEENSA_ILi128EEESF_EEENS_12float_e4m3_tENS5_IJlSB_lEEESI_SJ_NS4_8TiledMMAINS4_8MMA_AtomIJNS4_10MMA_TraitsINS4_19SM100_MMA_F8F6F4_SSEJSI_SI_fSF_SG_NS4_17integral_constantINS4_4UMMA5MajorELSQ_0EEESR_NSO_INSP_7ScaleInELSS_0EEEST_EEEEEENS4_6LayoutINS5_IJSB_SB_SB_EEENS5_IJNSA_ILi0EEESY_SY_EEEEENS5_IJNS4_10UnderscoreES11_S11_EEEEENS4_23SM90_TMA_LOAD_MULTICASTENS4_14ComposedLayoutINS4_7SwizzleILi2ELi4ELi3EEENS4_18smem_ptr_flag_bitsILi8EEENSW_INS5_IJNSA_ILi8EEESF_EEENS5_IJSF_SB_EEEEEEEvNS4_8identityENS4_13SM90_TMA_LOADES1E_vS1F_EENS_8epilogue10collective18CollectiveEpilogueINS1I_23Sm100TmaWarpSpecializedILi2ELi2ELi32ELb0ELb0EEEJSH_NS5_IJNSW_ISF_SB_EES1N_EEESI_SJ_SI_SJ_NS1I_6fusion15FusionCallbacksIS1M_NS1P_17LinearCombinationISI_fSI_fLNS_15FloatRoundStyleE2EEESH_S1O_JEEENS4_5SM1004TMEM4LOAD26SM100_TMEM_LOAD_16dp32b32xES1G_S1E_NS4_39AutoVectorizingCopyWithAssumedAlignmentILi128EEENS4_14SM90_TMA_STOREES1E_S20_S20_EEEvvEEEEvNT_6ParamsE)
        /*0044*/ 	.word	0x00000000
.L_29:


//--------------------- .nv.compat                --------------------------
	.section	.nv.compat,"",@"SHT_CUDA_COMPAT_INFO"
	.align	4
        /*0000*/ 	.byte	0x02, 0x09, 0x01, 0x00, 0x02, 0x02, 0x02, 0x00, 0x02, 0x05, 0x05, 0x00, 0x03, 0x07, 0x01, 0x01
        /*0010*/ 	.byte	0x02, 0x03, 0x01, 0x00, 0x02, 0x06, 0x01, 0x00, 0x04, 0x0b, 0x08, 0x00, 0x09, 0x00, 0x00, 0x00
        /*0020*/ 	.byte	0x00, 0x00, 0x00, 0x00


//--------------------- .nv.info._ZN7cutlass13device_kernelINS_4gemm6kernel13GemmUniversalIN4cute5tupleIJiiiiEEENS1_10collective13CollectiveMmaINS1_35MainloopSm100TmaUmmaWarpSpecializedILi3ELi2ELi4ENS5_IJNS4_1CILi1EEENSA_ILi2EEESB_EEEEENS5_IJNSA_ILi64EEENSA_ILi128EEESF_EEENS_12float_e4m3_tENS5_IJlSB_lEEESI_SJ_NS4_8TiledMMAINS4_8MMA_AtomIJNS4_10MMA_TraitsINS4_19SM100_MMA_F8F6F4_SSEJSI_SI_fSF_SG_NS4_17integral_constantINS4_4UMMA5MajorELSQ_0EEESR_NSO_INSP_7ScaleInELSS_0EEEST_EEEEEENS4_6LayoutINS5_IJSB_SB_SB_EEENS5_IJNSA_ILi0EEESY_SY_EEEEENS5_IJNS4_10UnderscoreES11_S11_EEEEENS4_23SM90_TMA_LOAD_MULTICASTENS4_14ComposedLayoutINS4_7SwizzleILi2ELi4ELi3EEENS4_18smem_ptr_flag_bitsILi8EEENSW_INS5_IJNSA_ILi8EEESF_EEENS5_IJSF_SB_EEEEEEEvNS4_8identityENS4_13SM90_TMA_LOADES1E_vS1F_EENS_8epilogue10collective18CollectiveEpilogueINS1I_23Sm100TmaWarpSpecializedILi2ELi2ELi32ELb0ELb0EEEJSH_NS5_IJNSW_ISF_SB_EES1N_EEESI_SJ_SI_SJ_NS1I_6fusion15FusionCallbacksIS1M_NS1P_17LinearCombinationISI_fSI_fLNS_15FloatRoundStyleE2EEESH_S1O_JEEENS4_5SM1004TMEM4LOAD26SM100_TMEM_LOAD_16dp32b32xES1G_S1E_NS4_39AutoVectorizingCopyWithAssumedAlignmentILi128EEENS4_14SM90_TMA_STOREES1E_S20_S20_EEEvvEEEEvNT_6ParamsE --------------------------
	.section	.nv.info._ZN7cutlass13device_kernelINS_4gemm6kernel13GemmUniversalIN4cute5tupleIJiiiiEEENS1_10collective13CollectiveMmaINS1_35MainloopSm100TmaUmmaWarpSpecializedILi3ELi2ELi4ENS5_IJNS4_1CILi1EEENSA_ILi2EEESB_EEEEENS5_IJNSA_ILi64EEENSA_ILi128EEESF_EEENS_12float_e4m3_tENS5_IJlSB_lEEESI_SJ_NS4_8TiledMMAINS4_8MMA_AtomIJNS4_10MMA_TraitsINS4_19SM100_MMA_F8F6F4_SSEJSI_SI_fSF_SG_NS4_17integral_constantINS4_4UMMA5MajorELSQ_0EEESR_NSO_INSP_7ScaleInELSS_0EEEST_EEEEEENS4_6LayoutINS5_IJSB_SB_SB_EEENS5_IJNSA_ILi0EEESY_SY_EEEEENS5_IJNS4_10UnderscoreES11_S11_EEEEENS4_23SM90_TMA_LOAD_MULTICASTENS4_14ComposedLayoutINS4_7SwizzleILi2ELi4ELi3EEENS4_18smem_ptr_flag_bitsILi8EEENSW_INS5_IJNSA_ILi8EEESF_EEENS5_IJSF_SB_EEEEEEEvNS4_8identityENS4_13SM90_TMA_LOADES1E_vS1F_EENS_8epilogue10collective18CollectiveEpilogueINS1I_23Sm100TmaWarpSpecializedILi2ELi2ELi32ELb0ELb0EEEJSH_NS5_IJNSW_ISF_SB_EES1N_EEESI_SJ_SI_SJ_NS1I_6fusion15FusionCallbacksIS1M_NS1P_17LinearCombinationISI_fSI_fLNS_15FloatRoundStyleE2EEESH_S1O_JEEENS4_5SM1004TMEM4LOAD26SM100_TMEM_LOAD_16dp32b32xES1G_S1E_NS4_39AutoVectorizingCopyWithAssumedAlignmentILi128EEENS4_14SM90_TMA_STOREES1E_S20_S20_EEEvvEEEEvNT_6ParamsE,"",@"SHT_CUDA_INFO"
	.sectionflags	@""
	.align	4


	//----- nvinfo : EIATTR_CUDA_API_VERSION
	.align		4
        /*0000*/ 	.byte	0x04, 0x37
        /*0002*/ 	.short	(.L_31 - .L_30)
.L_30:
        /*0004*/ 	.word	0x00000082


	//----- nvinfo : EIATTR_KPARAM_INFO
	.align		4
.L_31:
        /*0008*/ 	.byte	0x04, 0x17
        /*000a*/ 	.short	(.L_33 - .L_32)
.L_32:
        /*000c*/ 	.word	0x00000000
        /*0010*/ 	.short	0x0000
        /*0012*/ 	.short	0x0000
        /*0014*/ 	.byte	0x00, 0xf0, 0x01, 0x20


	//----- nvinfo : EIATTR_AT_ENTRY_FRAGMENTS
	.align		4
.L_33:
        /*0018*/ 	.byte	0x04, 0x4f
        /*001a*/ 	.short	(.L_35 - .L_34)


	//   ....[0]....
.L_34:
        /*001c*/ 	.word	0x00000006


	//----- nvinfo : EIATTR_RESERVED_SMEM_USED
	.align		4
.L_35:
        /*0020*/ 	.byte	0x01, 0x41
	.zero		2


	//----- nvinfo : EIATTR_SPARSE_MMA_MASK
	.align		4
        /*0024*/ 	.byte	0x03, 0x50
        /*0026*/ 	.short	0x0000


	//----- nvinfo : EIATTR_TCGEN05_1CTA_USED
	.align		4
        /*0028*/ 	.byte	0x01, 0x51
	.zero		2


	//----- nvinfo : EIATTR_MAXREG_COUNT
	.align		4
        /*002c*/ 	.byte	0x03, 0x1b
        /*002e*/ 	.short	0x00ff


	//----- nvinfo : EIATTR_NUM_BARRIERS
	.align		4
        /*0030*/ 	.byte	0x02, 0x4c
        /*0032*/ 	.byte	0x07
	.zero		1


	//----- nvinfo : EIATTR_EXTERNS
	.align		4
        /*0034*/ 	.byte	0x04, 0x0f
        /*0036*/ 	.short	(.L_37 - .L_36)


	//   ....[0]....
	.align		4
.L_36:
        /*0038*/ 	.word	index@(__assertfail)


	//----- nvinfo : EIATTR_MERCURY_ISA_VERSION
	.align		4
.L_37:
        /*003c*/ 	.byte	0x03, 0x5f
        /*003e*/ 	.short	0x0101


	//----- nvinfo : EIATTR_INT_WARP_WIDE_INSTR_OFFSETS
	.align		4
        /*0040*/ 	.byte	0x04, 0x31
        /*0042*/ 	.short	(.L_39 - .L_38)


	//   ....[0]....
.L_38:
        /*0044*/ 	.word	0x00003af0


	//   ....[1]....
        /*0048*/ 	.word	0x00003b10


	//   ....[2]....
        /*004c*/ 	.word	0x00003b40


	//   ....[3]....
        /*0050*/ 	.word	0x00004680


	//   ....[4]....
        /*0054*/ 	.word	0x000046f0


	//   ....[5]....
        /*0058*/ 	.word	0x000047c0


	//   ....[6]....
        /*005c*/ 	.word	0x00004870


	//----- nvinfo : EIATTR_COOP_GROUP_MASK_REGIDS
	.align		4
.L_39:
        /*0060*/ 	.byte	0x04, 0x29
        /*0062*/ 	.short	(.L_41 - .L_40)


	//   ....[0]....
.L_40:
        /*0064*/ 	.word	0xffffffff


	//   ....[1]....
        /*0068*/ 	.word	0xffffffff


	//   ....[2]....
        /*006c*/ 	.word	0xffffffff


	//   ....[3]....
        /*0070*/ 	.word	0xffffffff


	//   ....[4]....
        /*0074*/ 	.word	0xffffffff


	//   ....[5]....
        /*0078*/ 	.word	0xffffffff


	//   ....[6]....
        /*007c*/ 	.word	0xffffffff


	//   ....[7]....
        /*0080*/ 	.word	0xffffffff


	//   ....[8]....
        /*0084*/ 	.word	0xffffffff


	//   ....[9]....
        /*0088*/ 	.word	0xffffffff


	//   ....[10]....
        /*008c*/ 	.word	0xffffffff


	//   ....[11]....
        /*0090*/ 	.word	0xffffffff


	//   ....[12]....
        /*0094*/ 	.word	0xffffffff


	//   ....[13]....
        /*0098*/ 	.word	0xffffffff


	//----- nvinfo : EIATTR_COOP_GROUP_INSTR_OFFSETS
	.align		4
.L_41:
        /*009c*/ 	.byte	0x04, 0x28
        /*009e*/ 	.short	(.L_43 - .L_42)


	//   ....[0]....
.L_42:
        /*00a0*/ 	.word	0x00000080


	//   ....[1]....
        /*00a4*/ 	.word	0x000004f0


	//   ....[2]....
        /*00a8*/ 	.word	0x00000680


	//   ....[3]....
        /*00ac*/ 	.word	0x000007e0


	//   ....[4]....
        /*00b0*/ 	.word	0x000008e0


	//   ....[5]....
        /*00b4*/ 	.word	0x00000a50


	//   ....[6]....
        /*00b8*/ 	.word	0x00000bf0


	//   ....[7]....
        /*00bc*/ 	.word	0x00000da0


	//   ....[8]....
        /*00c0*/ 	.word	0x00001f80


	//   ....[9]....
        /*00c4*/ 	.word	0x00002dc0


	//   ....[10]....
        /*00c8*/ 	.word	0x00002fd0


	//   ....[11]....
        /*00cc*/ 	.word	0x00003000


	//   ....[12]....
        /*00d0*/ 	.word	0x000039d0


	//   ....[13]....
        /*00d4*/ 	.word	0x00003c00


	//----- nvinfo : EIATTR_VRC_CTA_INIT_COUNT
	.align		4
.L_43:
        /*00d8*/ 	.byte	0x02, 0x4a
        /*00da*/ 	.byte	0x80
	.zero		1


	//----- nvinfo : EIATTR_SYSCALL_OFFSETS
	.align		4
        /*00dc*/ 	.byte	0x04, 0x46
        /*00de*/ 	.short	(.L_45 - .L_44)


	//   ....[0]....
.L_44:
        /*00e0*/ 	.word	0x00005480


	//   ....[1]....
        /*00e4*/ 	.word	0x000055c0


	//   ....[2]....
        /*00e8*/ 	.word	0x00005df0


	//   ....[3]....
        /*00ec*/ 	.word	0x00006b80


	//----- nvinfo : EIATTR_MBARRIER_INSTR_OFFSETS
	.align		4
.L_45:
        /*00f0*/ 	.byte	0x04, 0x39
        /*00f2*/ 	.short	(.L_47 - .L_46)


	//   ....[0]....
.L_46:
        /*00f4*/ 	.word	0x00000610
        /*00f8*/ 	.word	0x000000ff
        /*00fc*/ 	.word	0x00000000
        /*0100*/ 	.short	0x0100
        /*0102*/ 	.byte	0x04
	.zero		1


	//   ....[1]....
        /*0104*/ 	.word	0x00000620
        /*0108*/ 	.word	0x000000ff
        /*010c*/ 	.word	0x00000018
        /*0110*/ 	.short	0x0100
        /*0112*/ 	.byte	0x04
	.zero		1


	//   ....[2]....
        /*0114*/ 	.word	0x00000630
        /*0118*/ 	.word	0x000000ff
        /*011c*/ 	.word	0x00000008
        /*0120*/ 	.short	0x0100
        /*0122*/ 	.byte	0x04
	.zero		1


	//   ....[3]....
        /*0124*/ 	.word	0x00000640
        /*0128*/ 	.word	0x000000ff
        /*012c*/ 	.word	0x00000020
        /*0130*/ 	.short	0x0100
        /*0132*/ 	.byte	0x04
	.zero		1


	//   ....[4]....
        /*0134*/ 	.word	0x00000650
        /*0138*/ 	.word	0x000000ff
        /*013c*/ 	.word	0x00000010
        /*0140*/ 	.short	0x0100
        /*0142*/ 	.byte	0x04
	.zero		1


	//   ....[5]....
        /*0144*/ 	.word	0x00000660
        /*0148*/ 	.word	0x000000ff
        /*014c*/ 	.word	0x00000028
        /*0150*/ 	.short	0x0100
        /*0152*/ 	.byte	0x04
	.zero		1


	//   ....[6]....
        /*0154*/ 	.word	0x00000790
        /*0158*/ 	.word	0x000000ff
        /*015c*/ 	.word	0x00000030
        /*0160*/ 	.short	0x0100
        /*0162*/ 	.byte	0x04
	.zero		1


	//   ....[7]....
        /*0164*/ 	.word	0x000007a0
        /*0168*/ 	.word	0x000000ff
        /*016c*/ 	.word	0x00000040
        /*0170*/ 	.short	0x0100
        /*0172*/ 	.byte	0x04
	.zero		1


	//   ....[8]....
        /*0174*/ 	.word	0x000007b0
        /*0178*/ 	.word	0x000000ff
        /*017c*/ 	.word	0x00000038
        /*0180*/ 	.short	0x0100
        /*0182*/ 	.byte	0x04
	.zero		1


	//   ....[9]....
        /*0184*/ 	.word	0x000007c0
        /*0188*/ 	.word	0x000000ff
        /*018c*/ 	.word	0x00000048
        /*0190*/ 	.short	0x0100
        /*0192*/ 	.byte	0x04
	.zero		1


	//   ....[10]....
        /*0194*/ 	.word	0x000008b0
        /*0198*/ 	.word	0x000000ff
        /*019c*/ 	.word	0x00000050
        /*01a0*/ 	.short	0x0100
        /*01a2*/ 	.byte	0x06
	.zero		1


	//   ....[11]....
        /*01a4*/ 	.word	0x000008c0
        /*01a8*/ 	.word	0x000000ff
        /*01ac*/ 	.word	0x00000058
        /*01b0*/ 	.short	0x0100
        /*01b2*/ 	.byte	0x06
	.zero		1


	//   ....[12]....
        /*01b4*/ 	.word	0x00000a00
        /*01b8*/ 	.word	0x000000ff
        /*01bc*/ 	.word	0x00000060
        /*01c0*/ 	.short	0x0100
        /*01c2*/ 	.byte	0x06
	.zero		1


	//   ....[13]....
        /*01c4*/ 	.word	0x00000a10
        /*01c8*/ 	.word	0x000000ff
        /*01cc*/ 	.word	0x00000070
        /*01d0*/ 	.short	0x0100
        /*01d2*/ 	.byte	0x06
	.zero		1


	//   ....[14]....
        /*01d4*/ 	.word	0x00000a20
        /*01d8*/ 	.word	0x000000ff
        /*01dc*/ 	.word	0x00000068
        /*01e0*/ 	.short	0x0100
        /*01e2*/ 	.byte	0x06
	.zero		1


	//   ....[15]....
        /*01e4*/ 	.word	0x00000a30
        /*01e8*/ 	.word	0x000000ff
        /*01ec*/ 	.word	0x00000078
        /*01f0*/ 	.short	0x0100
        /*01f2*/ 	.byte	0x06
	.zero		1


	//   ....[16]....
        /*01f4*/ 	.word	0x00000b60
        /*01f8*/ 	.word	0x000000ff
        /*01fc*/ 	.word	0x00000080
        /*0200*/ 	.short	0x0100
        /*0202*/ 	.byte	0x04
	.zero		1


	//   ....[17]....
        /*0204*/ 	.word	0x00000b70
        /*0208*/ 	.word	0x000000ff
        /*020c*/ 	.word	0x000000a0
        /*0210*/ 	.short	0x0100
        /*0212*/ 	.byte	0x04
	.zero		1


	//   ....[18]....
        /*0214*/ 	.word	0x00000b80
        /*0218*/ 	.word	0x000000ff
        /*021c*/ 	.word	0x00000088
        /*0220*/ 	.short	0x0100
        /*0222*/ 	.byte	0x04
	.zero		1


	//   ....[19]....
        /*0224*/ 	.word	0x00000b90
        /*0228*/ 	.word	0x000000ff
        /*022c*/ 	.word	0x000000a8
        /*0230*/ 	.short	0x0100
        /*0232*/ 	.byte	0x04
	.zero		1


	//   ....[20]....
        /*0234*/ 	.word	0x00000ba0
        /*0238*/ 	.word	0x000000ff
        /*023c*/ 	.word	0x00000090
        /*0240*/ 	.short	0x0100
        /*0242*/ 	.byte	0x04
	.zero		1


	//   ....[21]....
        /*0244*/ 	.word	0x00000bb0
        /*0248*/ 	.word	0x000000ff
        /*024c*/ 	.word	0x000000b0
        /*0250*/ 	.short	0x0100
        /*0252*/ 	.byte	0x04
	.zero		1


	//   ....[22]....
        /*0254*/ 	.word	0x00000bc0
        /*0258*/ 	.word	0x000000ff
        /*025c*/ 	.word	0x00000098
        /*0260*/ 	.short	0x0100
        /*0262*/ 	.byte	0x04
	.zero		1


	//   ....[23]....
        /*0264*/ 	.word	0x00000bd0
        /*0268*/ 	.word	0x000000ff
        /*026c*/ 	.word	0x000000b8
        /*0270*/ 	.short	0x0100
        /*0272*/ 	.byte	0x04
	.zero		1


	//   ....[24]....
        /*0274*/ 	.word	0x00000cc0
        /*0278*/ 	.word	0x000000ff
        /*027c*/ 	.word	0x000000c0
        /*0280*/ 	.short	0x0100
        /*0282*/ 	.byte	0x04
	.zero		1


	//   ....[25]....
        /*0284*/ 	.word	0x00000cd0
        /*0288*/ 	.word	0x000000ff
        /*028c*/ 	.word	0x000000d0
        /*0290*/ 	.short	0x0100
        /*0292*/ 	.byte	0x04
	.zero		1


	//   ....[26]....
        /*0294*/ 	.word	0x00000ce0
        /*0298*/ 	.word	0x000000ff
        /*029c*/ 	.word	0x000000c8
        /*02a0*/ 	.short	0x0100
        /*02a2*/ 	.byte	0x04
	.zero		1


	//   ....[27]....
        /*02a4*/ 	.word	0x00000cf0
        /*02a8*/ 	.word	0x000000ff
        /*02ac*/ 	.word	0x000000d8
        /*02b0*/ 	.short	0x0100
        /*02b2*/ 	.byte	0x04
	.zero		1


	//   ....[28]....
        /*02b4*/ 	.word	0x00001830
        /*02b8*/ 	.word	0x00000000
        /*02bc*/ 	.word	0x000000d0
        /*02c0*/ 	.short	0x010a
        /*02c2*/ 	.byte	0xff
	.zero		1


	//   ....[29]....
        /*02c4*/ 	.word	0x00001850
        /*02c8*/ 	.word	0x00000000
        /*02cc*/ 	.word	0x000000c0
        /*02d0*/ 	.short	0x0101
        /*02d2*/ 	.byte	0xff
	.zero		1


	//   ....[30]....
        /*02d4*/ 	.word	0x00001910
        /*02d8*/ 	.word	0x000000ff
        /*02dc*/ 	.word	0x00000018
        /*02e0*/ 	.short	0x010a
        /*02e2*/ 	.byte	0x04
	.zero		1


	//   ....[31]....
        /*02e4*/ 	.word	0x00001990
        /*02e8*/ 	.word	0x000000ff
        /*02ec*/ 	.word	0x00000018
        /*02f0*/ 	.short	0x010a
        /*02f2*/ 	.byte	0x21
	.zero		1


	//   ....[32]....
        /*02f4*/ 	.word	0x00001b20
        /*02f8*/ 	.word	0x000000ff
        /*02fc*/ 	.word	0x00000018
        /*0300*/ 	.short	0x010a
        /*0302*/ 	.byte	0x08
	.zero		1


	//   ....[33]....
        /*0304*/ 	.word	0x00001c40
        /*0308*/ 	.word	0x000000ff
        /*030c*/ 	.word	0x00000058
        /*0310*/ 	.short	0x0101
        /*0312*/ 	.byte	0x07
	.zero		1


	//   ....[34]....
        /*0314*/ 	.word	0x00001c60
        /*0318*/ 	.word	0x000000ff
        /*031c*/ 	.word	0x00000018
        /*0320*/ 	.short	0x010a
        /*0322*/ 	.byte	0x04
	.zero		1


	//   ....[35]....
        /*0324*/ 	.word	0x00001ce0
        /*0328*/ 	.word	0x000000ff
        /*032c*/ 	.word	0x00000018
        /*0330*/ 	.short	0x010a
        /*0332*/ 	.byte	0x11
	.zero		1


	//   ....[36]....
        /*0334*/ 	.word	0x00001e70
        /*0338*/ 	.word	0x000000ff
        /*033c*/ 	.word	0x00000018
        /*0340*/ 	.short	0x010a
        /*0342*/ 	.byte	0x06
	.zero		1


	//   ....[37]....
        /*0344*/ 	.word	0x00001fb0
        /*0348*/ 	.word	0x00000003
        /*034c*/ 	.word	0x00000060
        /*0350*/ 	.short	0x010a
        /*0352*/ 	.byte	0xff
	.zero		1


	//   ....[38]....
        /*0354*/ 	.word	0x00002100
        /*0358*/ 	.word	0x00000000
        /*035c*/ 	.word	0x00000000
        /*0360*/ 	.short	0x0101
        /*0362*/ 	.byte	0xff
	.zero		1


	//   ....[39]....
        /*0364*/ 	.word	0x000026a0
        /*0368*/ 	.word	0x000000ff
        /*036c*/ 	.word	0x00000000
        /*0370*/ 	.short	0x010a
        /*0372*/ 	.byte	0x04
	.zero		1


	//   ....[40]....
        /*0374*/ 	.word	0x00002730
        /*0378*/ 	.word	0x000000ff
        /*037c*/ 	.word	0x00000000
        /*0380*/ 	.short	0x010a
        /*0382*/ 	.byte	0x05
	.zero		1


	//   ....[41]....
        /*0384*/ 	.word	0x000027d0
        /*0388*/ 	.word	0x00000000
        /*038c*/ 	.word	0x00000000
        /*0390*/ 	.short	0x010a
        /*0392*/ 	.byte	0xff
	.zero		1


	//   ....[42]....
        /*0394*/ 	.word	0x00002910
        /*0398*/ 	.word	0x00000002
        /*039c*/ 	.word	0x000000c0
        /*03a0*/ 	.short	0x010a
        /*03a2*/ 	.byte	0xff
	.zero		1


	//   ....[43]....
        /*03a4*/ 	.word	0x00002970
        /*03a8*/ 	.word	0x00000004
        /*03ac*/ 	.word	0x00000000
        /*03b0*/ 	.short	0x0101
        /*03b2*/ 	.byte	0xff
	.zero		1


	//   ....[44]....
        /*03b4*/ 	.word	0x00002990
        /*03b8*/ 	.word	0x000000ff
        /*03bc*/ 	.word	0x00000070
        /*03c0*/ 	.short	0x010a
        /*03c2*/ 	.byte	0x04
	.zero		1


	//   ....[45]....
        /*03c4*/ 	.word	0x00002ab0
        /*03c8*/ 	.word	0x00000002
        /*03cc*/ 	.word	0x00000060
        /*03d0*/ 	.short	0x010a
        /*03d2*/ 	.byte	0xff
	.zero		1


	//   ....[46]....
        /*03d4*/ 	.word	0x00002bc0
        /*03d8*/ 	.word	0x00000002
        /*03dc*/ 	.word	0x00000000
        /*03e0*/ 	.short	0x0101
        /*03e2*/ 	.byte	0xff
	.zero		1


	//   ....[47]....
        /*03e4*/ 	.word	0x00002c50
        /*03e8*/ 	.word	0x000000ff
        /*03ec*/ 	.word	0x00000070
        /*03f0*/ 	.short	0x0106
        /*03f2*/ 	.byte	0x04
	.zero		1


	//   ....[48]....
        /*03f4*/ 	.word	0x00002c70
        /*03f8*/ 	.word	0x000000ff
        /*03fc*/ 	.word	0x00000070
        /*0400*/ 	.short	0x010a
        /*0402*/ 	.byte	0x04
	.zero		1


	//   ....[49]....
        /*0404*/ 	.word	0x00002d00
        /*0408*/ 	.word	0x000000ff
        /*040c*/ 	.word	0x00000070
        /*0410*/ 	.short	0x0106
        /*0412*/ 	.byte	0x07
	.zero		1


	//   ....[50]....
        /*0414*/ 	.word	0x00002d40
        /*0418*/ 	.word	0x00000000
        /*041c*/ 	.word	0x00000070
        /*0420*/ 	.short	0x010a
        /*0422*/ 	.byte	0xff
	.zero		1


	//   ....[51]....
        /*0424*/ 	.word	0x00003260
        /*0428*/ 	.word	0x00000000
        /*042c*/ 	.word	0x00000060
        /*0430*/ 	.short	0x010a
        /*0432*/ 	.byte	0xff
	.zero		1


	//   ....[52]....
        /*0434*/ 	.word	0x00003360
        /*0438*/ 	.word	0x00000003
        /*043c*/ 	.word	0x00000000
        /*0440*/ 	.short	0x0101
        /*0442*/ 	.byte	0xff
	.zero		1


	//   ....[53]....
        /*0444*/ 	.word	0x00003370
        /*0448*/ 	.word	0x000000ff
        /*044c*/ 	.word	0x00000000
        /*0450*/ 	.short	0x010a
        /*0452*/ 	.byte	0x04
	.zero		1


	//   ....[54]....
        /*0454*/ 	.word	0x000033f0
        /*0458*/ 	.word	0x000000ff
        /*045c*/ 	.word	0x000000a0
        /*0460*/ 	.short	0x010a
        /*0462*/ 	.byte	0x17
	.zero		1


	//   ....[55]....
        /*0464*/ 	.word	0x000034d0
        /*0468*/ 	.word	0x000000ff
        /*046c*/ 	.word	0x00000000
        /*0470*/ 	.short	0x010a
        /*0472*/ 	.byte	0x05
	.zero		1


	//   ....[56]....
        /*0474*/ 	.word	0x00003610
        /*0478*/ 	.word	0x000000ff
        /*047c*/ 	.word	0x00000000
        /*0480*/ 	.short	0x010a
        /*0482*/ 	.byte	0x04
	.zero		1


	//   ....[57]....
        /*0484*/ 	.word	0x00003800
        /*0488*/ 	.word	0x000000ff
        /*048c*/ 	.word	0x00000000
        /*0490*/ 	.short	0x010a
        /*0492*/ 	.byte	0x04
	.zero		1


	//   ....[58]....
        /*0494*/ 	.word	0x00003890
        /*0498*/ 	.word	0x000000ff
        /*049c*/ 	.word	0x00000000
        /*04a0*/ 	.short	0x010a
        /*04a2*/ 	.byte	0x05
	.zero		1


	//   ....[59]....
        /*04a4*/ 	.word	0x00003920
        /*04a8*/ 	.word	0x000000ff
        /*04ac*/ 	.word	0x00000000
        /*04b0*/ 	.short	0x010a
        /*04b2*/ 	.byte	0x05
	.zero		1


	//   ....[60]....
        /*04b4*/ 	.word	0x000039b0
        /*04b8*/ 	.word	0x000000ff
        /*04bc*/ 	.word	0x00000000
        /*04c0*/ 	.short	0x010a
        /*04c2*/ 	.byte	0x04
	.zero		1


	//   ....[61]....
        /*04c4*/ 	.word	0x00003e80
        /*04c8*/ 	.word	0x0000000c
        /*04cc*/ 	.word	0x00000060
        /*04d0*/ 	.short	0x010a
        /*04d2*/ 	.byte	0xff
	.zero		1


	//   ....[62]....
        /*04d4*/ 	.word	0x00003ff0
        /*04d8*/ 	.word	0x00000000
        /*04dc*/ 	.word	0x00000000
        /*04e0*/ 	.short	0x0101
        /*04e2*/ 	.byte	0xff
	.zero		1


	//   ....[63]....
        /*04e4*/ 	.word	0x00004480
        /*04e8*/ 	.word	0x000000ff
        /*04ec*/ 	.word	0x00000058
        /*04f0*/ 	.short	0x010a
        /*04f2*/ 	.byte	0x15
	.zero		1


	//   ....[64]....
        /*04f4*/ 	.word	0x00004600
        /*04f8*/ 	.word	0x000000ff
        /*04fc*/ 	.word	0x00000040
        /*0500*/ 	.short	0x010a
        /*0502*/ 	.byte	0x15
	.zero		1


	//   ....[65]....
        /*0504*/ 	.word	0x00004770
        /*0508*/ 	.word	0x000000ff
        /*050c*/ 	.word	0x00000030
        /*0510*/ 	.short	0x010b
        /*0512*/ 	.byte	0x15
	.zero		1


	//   ....[66]....
        /*0514*/ 	.word	0x00004780
        /*0518*/ 	.word	0x000000ff
        /*051c*/ 	.word	0x00000000
        /*0520*/ 	.short	0x0101
        /*0522*/ 	.byte	0x22
	.zero		1


	//   ....[67]....
        /*0524*/ 	.word	0x00004790
        /*0528*/ 	.word	0x000000ff
        /*052c*/ 	.word	0x00000048
        /*0530*/ 	.short	0x010a
        /*0532*/ 	.byte	0x15
	.zero		1


	//   ....[68]....
        /*0534*/ 	.word	0x00004970
        /*0538*/ 	.word	0x000000ff
        /*053c*/ 	.word	0x00000038
        /*0540*/ 	.short	0x010b
        /*0542*/ 	.byte	0x15
	.zero		1


	//   ....[69]....
        /*0544*/ 	.word	0x00004980
        /*0548*/ 	.word	0x000000ff
        /*054c*/ 	.word	0x00000000
        /*0550*/ 	.short	0x0101
        /*0552*/ 	.byte	0x21
	.zero		1


	//   ....[70]....
        /*0554*/ 	.word	0x000049b0
        /*0558*/ 	.word	0x000000ff
        /*055c*/ 	.word	0x00000040
        /*0560*/ 	.short	0x010a
        /*0562*/ 	.byte	0x15
	.zero		1


	//   ....[71]....
        /*0564*/ 	.word	0x000049f0
        /*0568*/ 	.word	0x00000000
        /*056c*/ 	.word	0x00000048
        /*0570*/ 	.short	0x010a
        /*0572*/ 	.byte	0xff
	.zero		1


	//   ....[72]....
        /*0574*/ 	.word	0x00004d20
        /*0578*/ 	.word	0x00000003
        /*057c*/ 	.word	0x00000060
        /*0580*/ 	.short	0x010a
        /*0582*/ 	.byte	0xff
	.zero		1


	//   ....[73]....
        /*0584*/ 	.word	0x00004ea0
        /*0588*/ 	.word	0x00000000
        /*058c*/ 	.word	0x00000000
        /*0590*/ 	.short	0x0101
        /*0592*/ 	.byte	0xff
	.zero		1


	//   ....[74]....
        /*0594*/ 	.word	0x000059e0
        /*0598*/ 	.word	0x00000002
        /*059c*/ 	.word	0x00000030
        /*05a0*/ 	.short	0x010a
        /*05a2*/ 	.byte	0xff
	.zero		1


	//   ....[75]....
        /*05a4*/ 	.word	0x00005a50
        /*05a8*/ 	.word	0x00000064
        /*05ac*/ 	.word	0x00000080
        /*05b0*/ 	.short	0x010a
        /*05b2*/ 	.byte	0xff
	.zero		1


	//   ....[76]....
        /*05b4*/ 	.word	0x00005b40
        /*05b8*/ 	.word	0x00000002
        /*05bc*/ 	.word	0x00000030
        /*05c0*/ 	.short	0x010a
        /*05c2*/ 	.byte	0xff
	.zero		1


	//   ....[77]....
        /*05c4*/ 	.word	0x00005c50
        /*05c8*/ 	.word	0x00000000
        /*05cc*/ 	.word	0x00000000
        /*05d0*/ 	.short	0x0101
        /*05d2*/ 	.byte	0xff
	.zero		1


	//   ....[78]....
        /*05d4*/ 	.word	0x00005cd0
        /*05d8*/ 	.word	0x00000064
        /*05dc*/ 	.word	0x00000080
        /*05e0*/ 	.short	0x010a
        /*05e2*/ 	.byte	0xff
	.zero		1


	//   ....[79]....
        /*05e4*/ 	.word	0x00006820
        /*05e8*/ 	.word	0x0000006d
        /*05ec*/ 	.word	0x00000030
        /*05f0*/ 	.short	0x010a
        /*05f2*/ 	.byte	0xff
	.zero		1


	//   ....[80]....
        /*05f4*/ 	.word	0x000068f0
        /*05f8*/ 	.word	0x0000006d
        /*05fc*/ 	.word	0x00000030
        /*0600*/ 	.short	0x010a
        /*0602*/ 	.byte	0xff
	.zero		1


	//   ....[81]....
        /*0604*/ 	.word	0x00006a00
        /*0608*/ 	.word	0x00000000
        /*060c*/ 	.word	0x00000000
        /*0610*/ 	.short	0x0101
        /*0612*/ 	.byte	0xff
	.zero		1


	//   ....[82]....
        /*0614*/ 	.word	0x00006e90
        /*0618*/ 	.word	0x000000ff
        /*061c*/ 	.word	0x00000000
        /*0620*/ 	.short	0x0101
        /*0622*/ 	.byte	0x04
	.zero		1


	//   ....[83]....
        /*0624*/ 	.word	0x000076a0
        /*0628*/ 	.word	0x00000000
        /*062c*/ 	.word	0x000000d0
        /*0630*/ 	.short	0x010a
        /*0632*/ 	.byte	0xff
	.zero		1


	//   ....[84]....
        /*0634*/ 	.word	0x00007700
        /*0638*/ 	.word	0x00000000
        /*063c*/ 	.word	0x00000018
        /*0640*/ 	.short	0x010a
        /*0642*/ 	.byte	0xff
	.zero		1


	//   ....[85]....
        /*0644*/ 	.word	0x00007760
        /*0648*/ 	.word	0x00000000
        /*064c*/ 	.word	0x00000018
        /*0650*/ 	.short	0x010a
        /*0652*/ 	.byte	0xff
	.zero		1


	//   ....[86]....
        /*0654*/ 	.word	0x000077b0
        /*0658*/ 	.word	0x00000003
        /*065c*/ 	.word	0x00000060
        /*0660*/ 	.short	0x010a
        /*0662*/ 	.byte	0xff
	.zero		1


	//   ....[87]....
        /*0664*/ 	.word	0x00007810
        /*0668*/ 	.word	0x00000000
        /*066c*/ 	.word	0x00000000
        /*0670*/ 	.short	0x010a
        /*0672*/ 	.byte	0xff
	.zero		1


	//   ....[88]....
        /*0674*/ 	.word	0x00007870
        /*0678*/ 	.word	0x00000000
        /*067c*/ 	.word	0x00000000
        /*0680*/ 	.short	0x010a
        /*0682*/ 	.byte	0xff
	.zero		1


	//   ....[89]....
        /*0684*/ 	.word	0x000078c0
        /*0688*/ 	.word	0x00000002
        /*068c*/ 	.word	0x000000c0
        /*0690*/ 	.short	0x010a
        /*0692*/ 	.byte	0xff
	.zero		1


	//   ....[90]....
        /*0694*/ 	.word	0x00007920
        /*0698*/ 	.word	0x00000002
        /*069c*/ 	.word	0x00000070
        /*06a0*/ 	.short	0x010a
        /*06a2*/ 	.byte	0xff
	.zero		1


	//   ....[91]....
        /*06a4*/ 	.word	0x00007970
        /*06a8*/ 	.word	0x00000002
        /*06ac*/ 	.word	0x00000060
        /*06b0*/ 	.short	0x010a
        /*06b2*/ 	.byte	0xff
	.zero		1


	//   ....[92]....
        /*06b4*/ 	.word	0x000079d0
        /*06b8*/ 	.word	0x00000000
        /*06bc*/ 	.word	0x00000070
        /*06c0*/ 	.short	0x010a
        /*06c2*/ 	.byte	0xff
	.zero		1


	//   ....[93]....
        /*06c4*/ 	.word	0x00007a20
        /*06c8*/ 	.word	0x00000000
        /*06cc*/ 	.word	0x00000060
        /*06d0*/ 	.short	0x010a
        /*06d2*/ 	.byte	0xff
	.zero		1


	//   ....[94]....
        /*06d4*/ 	.word	0x00007a80
        /*06d8*/ 	.word	0x00000003
        /*06dc*/ 	.word	0x000000a0
        /*06e0*/ 	.short	0x010a
        /*06e2*/ 	.byte	0xff
	.zero		1


	//   ....[95]....
        /*06e4*/ 	.word	0x00007ae0
        /*06e8*/ 	.word	0x00000000
        /*06ec*/ 	.word	0x00000000
        /*06f0*/ 	.short	0x010a
        /*06f2*/ 	.byte	0xff
	.zero		1


	//   ....[96]....
        /*06f4*/ 	.word	0x00007b40
        /*06f8*/ 	.word	0x00000000
        /*06fc*/ 	.word	0x00000000
        /*0700*/ 	.short	0x010a
        /*0702*/ 	.byte	0xff
	.zero		1


	//   ....[97]....
        /*0704*/ 	.word	0x00007ba0
        /*0708*/ 	.word	0x00000000
        /*070c*/ 	.word	0x00000000
        /*0710*/ 	.short	0x010a
        /*0712*/ 	.byte	0xff
	.zero		1


	//   ....[98]....
        /*0714*/ 	.word	0x00007c00
        /*0718*/ 	.word	0x00000000
        /*071c*/ 	.word	0x00000000
        /*0720*/ 	.short	0x010a
        /*0722*/ 	.byte	0xff
	.zero		1


	//   ....[99]....
        /*0724*/ 	.word	0x00007c60
        /*0728*/ 	.word	0x00000000
        /*072c*/ 	.word	0x00000000
        /*0730*/ 	.short	0x010a
        /*0732*/ 	.byte	0xff
	.zero		1


	//   ....[100]....
        /*0734*/ 	.word	0x00007cb0
        /*0738*/ 	.word	0x0000000c
        /*073c*/ 	.word	0x00000060
        /*0740*/ 	.short	0x010a
        /*0742*/ 	.byte	0xff
	.zero		1


	//   ....[101]....
        /*0744*/ 	.word	0x00007d10
        /*0748*/ 	.word	0x00000000
        /*074c*/ 	.word	0x00000058
        /*0750*/ 	.short	0x010a
        /*0752*/ 	.byte	0xff
	.zero		1


	//   ....[102]....
        /*0754*/ 	.word	0x00007d70
        /*0758*/ 	.word	0x00000000
        /*075c*/ 	.word	0x00000040
        /*0760*/ 	.short	0x010a
        /*0762*/ 	.byte	0xff
	.zero		1


	//   ....[103]....
        /*0764*/ 	.word	0x00007dd0
        /*0768*/ 	.word	0x00000000
        /*076c*/ 	.word	0x00000048
        /*0770*/ 	.short	0x010a
        /*0772*/ 	.byte	0xff
	.zero		1


	//   ....[104]....
        /*0774*/ 	.word	0x00007e30
        /*0778*/ 	.word	0x00000000
        /*077c*/ 	.word	0x00000040
        /*0780*/ 	.short	0x010a
        /*0782*/ 	.byte	0xff
	.zero		1


	//   ....[105]....
        /*0784*/ 	.word	0x00007e80
        /*0788*/ 	.word	0x00000003
        /*078c*/ 	.word	0x00000060
        /*0790*/ 	.short	0x010a
        /*0792*/ 	.byte	0xff
	.zero		1


	//   ....[106]....
        /*0794*/ 	.word	0x00007ed0
        /*0798*/ 	.word	0x00000002
        /*079c*/ 	.word	0x00000030
        /*07a0*/ 	.short	0x010a
        /*07a2*/ 	.byte	0xff
	.zero		1


	//   ....[107]....
        /*07a4*/ 	.word	0x00007f20
        /*07a8*/ 	.word	0x00000064
        /*07ac*/ 	.word	0x00000080
        /*07b0*/ 	.short	0x010a
        /*07b2*/ 	.byte	0xff
	.zero		1


	//   ....[108]....
        /*07b4*/ 	.word	0x00007f70
        /*07b8*/ 	.word	0x0000006d
        /*07bc*/ 	.word	0x00000030
        /*07c0*/ 	.short	0x010a
        /*07c2*/ 	.byte	0xff
	.zero		1


	//----- nvinfo : EIATTR_NUM_MBARRIERS
	.align		4
.L_47:
        /*07c4*/ 	.byte	0x03, 0x38
        /*07c6*/ 	.short	0x001c


	//----- nvinfo : EIATTR_EXIT_INSTR_OFFSETS
	.align		4
        /*07c8*/ 	.byte	0x04, 0x1c
        /*07ca*/ 	.short	(.L_49 - .L_48)


	//   ....[0]....
.L_48:
        /*07cc*/ 	.word	0x00002800


	//   ....[1]....
        /*07d0*/ 	.word	0x00002d10


	//   ....[2]....
        /*07d4*/ 	.word	0x00002d70


	//   ....[3]....
        /*07d8*/ 	.word	0x00003c10


	//   ....[4]....
        /*07dc*/ 	.word	0x00004a20


	//   ....[5]....
        /*07e0*/ 	.word	0x00004a60


	//   ....[6]....
        /*07e4*/ 	.word	0x00007690


	//----- nvinfo : EIATTR_MAX_THREADS
	.align		4
.L_49:
        /*07e8*/ 	.byte	0x04, 0x05
        /*07ea*/ 	.short	(.L_51 - .L_50)
.L_50:
        /*07ec*/ 	.word	0x00000100
        /*07f0*/ 	.word	0x00000001
        /*07f4*/ 	.word	0x00000001


	//----- nvinfo : EIATTR_CRS_STACK_SIZE
	.align		4
.L_51:
        /*07f8*/ 	.byte	0x04, 0x1e
        /*07fa*/ 	.short	(.L_53 - .L_52)
.L_52:
        /*07fc*/ 	.word	0x00000000


	//----- nvinfo : EIATTR_CBANK_PARAM_SIZE
	.align		4
.L_53:
        /*0800*/ 	.byte	0x03, 0x19
        /*0802*/ 	.short	0x0800


	//----- nvinfo : EIATTR_PARAM_CBANK
	.align		4
        /*0804*/ 	.byte	0x04, 0x0a
        /*0806*/ 	.short	(.L_55 - .L_54)
	.align		4
.L_54:
        /*0808*/ 	.word	index@(.nv.constant0._ZN7cutlass13device_kernelINS_4gemm6kernel13GemmUniversalIN4cute5tupleIJiiiiEEENS1_10collective13CollectiveMmaINS1_35MainloopSm100TmaUmmaWarpSpecializedILi3ELi2ELi4ENS5_IJNS4_1CILi1EEENSA_ILi2EEESB_EEEEENS5_IJNSA_ILi64EEENSA_ILi128EEESF_EEENS_12float_e4m3_tENS5_IJlSB_lEEESI_SJ_NS4_8TiledMMAINS4_8MMA_AtomIJNS4_10MMA_TraitsINS4_19SM100_MMA_F8F6F4_SSEJSI_SI_fSF_SG_NS4_17integral_constantINS4_4UMMA5MajorELSQ_0EEESR_NSO_INSP_7ScaleInELSS_0EEEST_EEEEEENS4_6LayoutINS5_IJSB_SB_SB_EEENS5_IJNSA_ILi0EEESY_SY_EEEEENS5_IJNS4_10UnderscoreES11_S11_EEEEENS4_23SM90_TMA_LOAD_MULTICASTENS4_14ComposedLayoutINS4_7SwizzleILi2ELi4ELi3EEENS4_18smem_ptr_flag_bitsILi8EEENSW_INS5_IJNSA_ILi8EEESF_EEENS5_IJSF_SB_EEEEEEEvNS4_8identityENS4_13SM90_TMA_LOADES1E_vS1F_EENS_8epilogue10collective18CollectiveEpilogueINS1I_23Sm100TmaWarpSpecializedILi2ELi2ELi32ELb0ELb0EEEJSH_NS5_IJNSW_ISF_SB_EES1N_EEESI_SJ_SI_SJ_NS1I_6fusion15FusionCallbacksIS1M_NS1P_17LinearCombinationISI_fSI_fLNS_15FloatRoundStyleE2EEESH_S1O_JEEENS4_5SM1004TMEM4LOAD26SM100_TMEM_LOAD_16dp32b32xES1G_S1E_NS4_39AutoVectorizingCopyWithAssumedAlignmentILi128EEENS4_14SM90_TMA_STOREES1E_S20_S20_EEEvvEEEEvNT_6ParamsE)
        /*080c*/ 	.short	0x0380
        /*080e*/ 	.short	0x0800


	//----- nvinfo : EIATTR_SW_WAR
	.align		4
.L_55:
        /*0810*/ 	.byte	0x04, 0x36
        /*0812*/ 	.short	(.L_57 - .L_56)
.L_56:
        /*0814*/ 	.word	0x00000008
.L_57:


//--------------------- .nv.callgraph             --------------------------
	.section	.nv.callgraph,"",@"SHT_CUDA_CALLGRAPH"
	.align	4
	.sectionentsize	8
	.align		4
        /*0000*/ 	.word	0x00000000
	.align		4
        /*0004*/ 	.word	0xffffffff
	.align		4
        /*0008*/ 	.word	index@(_ZN7cutlass13device_kernelINS_4gemm6kernel13GemmUniversalIN4cute5tupleIJiiiiEEENS1_10collective13CollectiveMmaINS1_35MainloopSm100TmaUmmaWarpSpecializedILi3ELi2ELi4ENS5_IJNS4_1CILi1EEENSA_ILi2EEESB_EEEEENS5_IJNSA_ILi64EEENSA_ILi128EEESF_EEENS_12float_e4m3_tENS5_IJlSB_lEEESI_SJ_NS4_8TiledMMAINS4_8MMA_AtomIJNS4_10MMA_TraitsINS4_19SM100_MMA_F8F6F4_SSEJSI_SI_fSF_SG_NS4_17integral_constantINS4_4UMMA5MajorELSQ_0EEESR_NSO_INSP_7ScaleInELSS_0EEEST_EEEEEENS4_6LayoutINS5_IJSB_SB_SB_EEENS5_IJNSA_ILi0EEESY_SY_EEEEENS5_IJNS4_10UnderscoreES11_S11_EEEEENS4_23SM90_TMA_LOAD_MULTICASTENS4_14ComposedLayoutINS4_7SwizzleILi2ELi4ELi3EEENS4_18smem_ptr_flag_bitsILi8EEENSW_INS5_IJNSA_ILi8EEESF_EEENS5_IJSF_SB_EEEEEEEvNS4_8identityENS4_13SM90_TMA_LOADES1E_vS1F_EENS_8epilogue10collective18CollectiveEpilogueINS1I_23Sm100TmaWarpSpecializedILi2ELi2ELi32ELb0ELb0EEEJSH_NS5_IJNSW_ISF_SB_EES1N_EEESI_SJ_SI_SJ_NS1I_6fusion15FusionCallbacksIS1M_NS1P_17LinearCombinationISI_fSI_fLNS_15FloatRoundStyleE2EEESH_S1O_JEEENS4_5SM1004TMEM4LOAD26SM100_TMEM_LOAD_16dp32b32xES1G_S1E_NS4_39AutoVectorizingCopyWithAssumedAlignmentILi128EEENS4_14SM90_TMA_STOREES1E_S20_S20_EEEvvEEEEvNT_6ParamsE)
	.align		4
        /*000c*/ 	.word	index@(__assertfail)
	.align		4
        /*0010*/ 	.word	0x00000000
	.align		4
        /*0014*/ 	.word	0xfffffffe
	.align		4
        /*0018*/ 	.word	0x00000000
	.align		4
        /*001c*/ 	.word	0xfffffffd
	.align		4
        /*0020*/ 	.word	0x00000000
	.align		4
        /*0024*/ 	.word	0xfffffffc


//--------------------- .nv.constant4             --------------------------
	.section	.nv.constant4,"a",@progbits
	.align	8
	.align		8
.nv.constant4:
        /*0000*/ 	.dword	__assertfail
	.align		8
        /*0008*/ 	.dword	__unnamed_1
	.align		8
        /*0010*/ 	.dword	__unnamed_2
	.align		8
        /*0018*/ 	.dword	_ZN39_INTERNAL_e83b07c9_4_k_cu_1336b5d7_75294cuda3std3__45__cpo5beginE
	.align		8
        /*0020*/ 	.dword	_ZN39_INTERNAL_e83b07c9_4_k_cu_1336b5d7_75294cuda3std3__45__cpo3endE
	.align		8
        /*0028*/ 	.dword	_ZN39_INTERNAL_e83b07c9_4_k_cu_1336b5d7_75294cuda3std3__45__cpo6cbeginE
	.align		8
        /*0030*/ 	.dword	_ZN39_INTERNAL_e83b07c9_4_k_cu_1336b5d7_75294cuda3std3__45__cpo4cendE
	.align		8
        /*0038*/ 	.dword	_ZN39_INTERNAL_e83b07c9_4_k_cu_1336b5d7_75294cuda3std3__441_GLOBAL__N__e83b07c9_4_k_cu_1336b5d7_75296ignoreE
	.align		8
        /*0040*/ 	.dword	_ZN39_INTERNAL_e83b07c9_4_k_cu_1336b5d7_75294cuda3std3__419piecewise_constructE
	.align		8
        /*0048*/ 	.dword	_ZN39_INTERNAL_e83b07c9_4_k_cu_1336b5d7_75294cuda3std3__48in_placeE
	.align		8
        /*0050*/ 	.dword	_ZN39_INTERNAL_e83b07c9_4_k_cu_1336b5d7_75294cuda3std6ranges3__45__cpo4swapE
	.align		8
        /*0058*/ 	.dword	_ZN39_INTERNAL_e83b07c9_4_k_cu_1336b5d7_75294cuda3std6ranges3__45__cpo9iter_moveE
	.align		8
        /*0060*/ 	.dword	_ZN39_INTERNAL_e83b07c9_4_k_cu_1336b5d7_75294cute7productE
	.align		8
        /*0068*/ 	.dword	_ZN39_INTERNAL_e83b07c9_4_k_cu_1336b5d7_75294cute1_E
	.align		8
        /*0070*/ 	.dword	$str$25
	.align		8
        /*0078*/ 	.dword	$str$26
	.align		8
        /*0080*/ 	.dword	$str$27
	.align		8
        /*0088*/ 	.dword	$str$28


//--------------------- .text._ZN7cutlass13device_kernelINS_4gemm6kernel13GemmUniversalIN4cute5tupleIJiiiiEEENS1_10collective13CollectiveMmaINS1_35MainloopSm100TmaUmmaWarpSpecializedILi3ELi2ELi4ENS5_IJNS4_1CILi1EEENSA_ILi2EEESB_EEEEENS5_IJNSA_ILi64EEENSA_ILi128EEESF_EEENS_12float_e4m3_tENS5_IJlSB_lEEESI_SJ_NS4_8TiledMMAINS4_8MMA_AtomIJNS4_10MMA_TraitsINS4_19SM100_MMA_F8F6F4_SSEJSI_SI_fSF_SG_NS4_17integral_constantINS4_4UMMA5MajorELSQ_0EEESR_NSO_INSP_7ScaleInELSS_0EEEST_EEEEEENS4_6LayoutINS5_IJSB_SB_SB_EEENS5_IJNSA_ILi0EEESY_SY_EEEEENS5_IJNS4_10UnderscoreES11_S11_EEEEENS4_23SM90_TMA_LOAD_MULTICASTENS4_14ComposedLayoutINS4_7SwizzleILi2ELi4ELi3EEENS4_18smem_ptr_flag_bitsILi8EEENSW_INS5_IJNSA_ILi8EEESF_EEENS5_IJSF_SB_EEEEEEEvNS4_8identityENS4_13SM90_TMA_LOADES1E_vS1F_EENS_8epilogue10collective18CollectiveEpilogueINS1I_23Sm100TmaWarpSpecializedILi2ELi2ELi32ELb0ELb0EEEJSH_NS5_IJNSW_ISF_SB_EES1N_EEESI_SJ_SI_SJ_NS1I_6fusion15FusionCallbacksIS1M_NS1P_17LinearCombinationISI_fSI_fLNS_15FloatRoundStyleE2EEESH_S1O_JEEENS4_5SM1004TMEM4LOAD26SM100_TMEM_LOAD_16dp32b32xES1G_S1E_NS4_39AutoVectorizingCopyWithAssumedAlignmentILi128EEENS4_14SM90_TMA_STOREES1E_S20_S20_EEEvvEEEEvNT_6ParamsE --------------------------
	.section	.text._ZN7cutlass13device_kernelINS_4gemm6kernel13GemmUniversalIN4cute5tupleIJiiiiEEENS1_10collective13CollectiveMmaINS1_35MainloopSm100TmaUmmaWarpSpecializedILi3ELi2ELi4ENS5_IJNS4_1CILi1EEENSA_ILi2EEESB_EEEEENS5_IJNSA_ILi64EEENSA_ILi128EEESF_EEENS_12float_e4m3_tENS5_IJlSB_lEEESI_SJ_NS4_8TiledMMAINS4_8MMA_AtomIJNS4_10MMA_TraitsINS4_19SM100_MMA_F8F6F4_SSEJSI_SI_fSF_SG_NS4_17integral_constantINS4_4UMMA5MajorELSQ_0EEESR_NSO_INSP_7ScaleInELSS_0EEEST_EEEEEENS4_6LayoutINS5_IJSB_SB_SB_EEENS5_IJNSA_ILi0EEESY_SY_EEEEENS5_IJNS4_10UnderscoreES11_S11_EEEEENS4_23SM90_TMA_LOAD_MULTICASTENS4_14ComposedLayoutINS4_7SwizzleILi2ELi4ELi3EEENS4_18smem_ptr_flag_bitsILi8EEENSW_INS5_IJNSA_ILi8EEESF_EEENS5_IJSF_SB_EEEEEEEvNS4_8identityENS4_13SM90_TMA_LOADES1E_vS1F_EENS_8epilogue10collective18CollectiveEpilogueINS1I_23Sm100TmaWarpSpecializedILi2ELi2ELi32ELb0ELb0EEEJSH_NS5_IJNSW_ISF_SB_EES1N_EEESI_SJ_SI_SJ_NS1I_6fusion15FusionCallbacksIS1M_NS1P_17LinearCombinationISI_fSI_fLNS_15FloatRoundStyleE2EEESH_S1O_JEEENS4_5SM1004TMEM4LOAD26SM100_TMEM_LOAD_16dp32b32xES1G_S1E_NS4_39AutoVectorizingCopyWithAssumedAlignmentILi128EEENS4_14SM90_TMA_STOREES1E_S20_S20_EEEvvEEEEvNT_6ParamsE,"ax",@progbits
	.align	128
.text._ZN7cutlass13device_kernelINS_4gemm6kernel13GemmUniversalIN4cute5tupleIJiiiiEEENS1_10collective13CollectiveMmaINS1_35MainloopSm100TmaUmmaWarpSpecializedILi3ELi2ELi4ENS5_IJNS4_1CILi1EEENSA_ILi2EEESB_EEEEENS5_IJNSA_ILi64EEENSA_ILi128EEESF_EEENS_12float_e4m3_tENS5_IJlSB_lEEESI_SJ_NS4_8TiledMMAINS4_8MMA_AtomIJNS4_10MMA_TraitsINS4_19SM100_MMA_F8F6F4_SSEJSI_SI_fSF_SG_NS4_17integral_constantINS4_4UMMA5MajorELSQ_0EEESR_NSO_INSP_7ScaleInELSS_0EEEST_EEEEEENS4_6LayoutINS5_IJSB_SB_SB_EEENS5_IJNSA_ILi0EEESY_SY_EEEEENS5_IJNS4_10UnderscoreES11_S11_EEEEENS4_23SM90_TMA_LOAD_MULTICASTENS4_14ComposedLayoutINS4_7SwizzleILi2ELi4ELi3EEENS4_18smem_ptr_flag_bitsILi8EEENSW_INS5_IJNSA_ILi8EEESF_EEENS5_IJSF_SB_EEEEEEEvNS4_8identityENS4_13SM90_TMA_LOADES1E_vS1F_EENS_8epilogue10collective18CollectiveEpilogueINS1I_23Sm100TmaWarpSpecializedILi2ELi2ELi32ELb0ELb0EEEJSH_NS5_IJNSW_ISF_SB_EES1N_EEESI_SJ_SI_SJ_NS1I_6fusion15FusionCallbacksIS1M_NS1P_17LinearCombinationISI_fSI_fLNS_15FloatRoundStyleE2EEESH_S1O_JEEENS4_5SM1004TMEM4LOAD26SM100_TMEM_LOAD_16dp32b32xES1G_S1E_NS4_39AutoVectorizingCopyWithAssumedAlignmentILi128EEENS4_14SM90_TMA_STOREES1E_S20_S20_EEEvvEEEEvNT_6ParamsE:
        .type           _ZN7cutlass13device_kernelINS_4gemm6kernel13GemmUniversalIN4cute5tupleIJiiiiEEENS1_10collective13CollectiveMmaINS1_35MainloopSm100TmaUmmaWarpSpecializedILi3ELi2ELi4ENS5_IJNS4_1CILi1EEENSA_ILi2EEESB_EEEEENS5_IJNSA_ILi64EEENSA_ILi128EEESF_EEENS_12float_e4m3_tENS5_IJlSB_lEEESI_SJ_NS4_8TiledMMAINS4_8MMA_AtomIJNS4_10MMA_TraitsINS4_19SM100_MMA_F8F6F4_SSEJSI_SI_fSF_SG_NS4_17integral_constantINS4_4UMMA5MajorELSQ_0EEESR_NSO_INSP_7ScaleInELSS_0EEEST_EEEEEENS4_6LayoutINS5_IJSB_SB_SB_EEENS5_IJNSA_ILi0EEESY_SY_EEEEENS5_IJNS4_10UnderscoreES11_S11_EEEEENS4_23SM90_TMA_LOAD_MULTICASTENS4_14ComposedLayoutINS4_7SwizzleILi2ELi4ELi3EEENS4_18smem_ptr_flag_bitsILi8EEENSW_INS5_IJNSA_ILi8EEESF_EEENS5_IJSF_SB_EEEEEEEvNS4_8identityENS4_13SM90_TMA_LOADES1E_vS1F_EENS_8epilogue10collective18CollectiveEpilogueINS1I_23Sm100TmaWarpSpecializedILi2ELi2ELi32ELb0ELb0EEEJSH_NS5_IJNSW_ISF_SB_EES1N_EEESI_SJ_SI_SJ_NS1I_6fusion15FusionCallbacksIS1M_NS1P_17LinearCombinationISI_fSI_fLNS_15FloatRoundStyleE2EEESH_S1O_JEEENS4_5SM1004TMEM4LOAD26SM100_TMEM_LOAD_16dp32b32xES1G_S1E_NS4_39AutoVectorizingCopyWithAssumedAlignmentILi128EEENS4_14SM90_TMA_STOREES1E_S20_S20_EEEvvEEEEvNT_6ParamsE,@function
        .size           _ZN7cutlass13device_kernelINS_4gemm6kernel13GemmUniversalIN4cute5tupleIJiiiiEEENS1_10collective13CollectiveMmaINS1_35MainloopSm100TmaUmmaWarpSpecializedILi3ELi2ELi4ENS5_IJNS4_1CILi1EEENSA_ILi2EEESB_EEEEENS5_IJNSA_ILi64EEENSA_ILi128EEESF_EEENS_12float_e4m3_tENS5_IJlSB_lEEESI_SJ_NS4_8TiledMMAINS4_8MMA_AtomIJNS4_10MMA_TraitsINS4_19SM100_MMA_F8F6F4_SSEJSI_SI_fSF_SG_NS4_17integral_constantINS4_4UMMA5MajorELSQ_0EEESR_NSO_INSP_7ScaleInELSS_0EEEST_EEEEEENS4_6LayoutINS5_IJSB_SB_SB_EEENS5_IJNSA_ILi0EEESY_SY_EEEEENS5_IJNS4_10UnderscoreES11_S11_EEEEENS4_23SM90_TMA_LOAD_MULTICASTENS4_14ComposedLayoutINS4_7SwizzleILi2ELi4ELi3EEENS4_18smem_ptr_flag_bitsILi8EEENSW_INS5_IJNSA_ILi8EEESF_EEENS5_IJSF_SB_EEEEEEEvNS4_8identityENS4_13SM90_TMA_LOADES1E_vS1F_EENS_8epilogue10collective18CollectiveEpilogueINS1I_23Sm100TmaWarpSpecializedILi2ELi2ELi32ELb0ELb0EEEJSH_NS5_IJNSW_ISF_SB_EES1N_EEESI_SJ_SI_SJ_NS1I_6fusion15FusionCallbacksIS1M_NS1P_17LinearCombinationISI_fSI_fLNS_15FloatRoundStyleE2EEESH_S1O_JEEENS4_5SM1004TMEM4LOAD26SM100_TMEM_LOAD_16dp32b32xES1G_S1E_NS4_39AutoVectorizingCopyWithAssumedAlignmentILi128EEENS4_14SM90_TMA_STOREES1E_S20_S20_EEEvvEEEEvNT_6ParamsE,(.L_x_146 - _ZN7cutlass13device_kernelINS_4gemm6kernel13GemmUniversalIN4cute5tupleIJiiiiEEENS1_10collective13CollectiveMmaINS1_35MainloopSm100TmaUmmaWarpSpecializedILi3ELi2ELi4ENS5_IJNS4_1CILi1EEENSA_ILi2EEESB_EEEEENS5_IJNSA_ILi64EEENSA_ILi128EEESF_EEENS_12float_e4m3_tENS5_IJlSB_lEEESI_SJ_NS4_8TiledMMAINS4_8MMA_AtomIJNS4_10MMA_TraitsINS4_19SM100_MMA_F8F6F4_SSEJSI_SI_fSF_SG_NS4_17integral_constantINS4_4UMMA5MajorELSQ_0EEESR_NSO_INSP_7ScaleInELSS_0EEEST_EEEEEENS4_6LayoutINS5_IJSB_SB_SB_EEENS5_IJNSA_ILi0EEESY_SY_EEEEENS5_IJNS4_10UnderscoreES11_S11_EEEEENS4_23SM90_TMA_LOAD_MULTICASTENS4_14ComposedLayoutINS4_7SwizzleILi2ELi4ELi3EEENS4_18smem_ptr_flag_bitsILi8EEENSW_INS5_IJNSA_ILi8EEESF_EEENS5_IJSF_SB_EEEEEEEvNS4_8identityENS4_13SM90_TMA_LOADES1E_vS1F_EENS_8epilogue10collective18CollectiveEpilogueINS1I_23Sm100TmaWarpSpecializedILi2ELi2ELi32ELb0ELb0EEEJSH_NS5_IJNSW_ISF_SB_EES1N_EEESI_SJ_SI_SJ_NS1I_6fusion15FusionCallbacksIS1M_NS1P_17LinearCombinationISI_fSI_fLNS_15FloatRoundStyleE2EEESH_S1O_JEEENS4_5SM1004TMEM4LOAD26SM100_TMEM_LOAD_16dp32b32xES1G_S1E_NS4_39AutoVectorizingCopyWithAssumedAlignmentILi128EEENS4_14SM90_TMA_STOREES1E_S20_S20_EEEvvEEEEvNT_6ParamsE)
        .other          _ZN7cutlass13device_kernelINS_4gemm6kernel13GemmUniversalIN4cute5tupleIJiiiiEEENS1_10collective13CollectiveMmaINS1_35MainloopSm100TmaUmmaWarpSpecializedILi3ELi2ELi4ENS5_IJNS4_1CILi1EEENSA_ILi2EEESB_EEEEENS5_IJNSA_ILi64EEENSA_ILi128EEESF_EEENS_12float_e4m3_tENS5_IJlSB_lEEESI_SJ_NS4_8TiledMMAINS4_8MMA_AtomIJNS4_10MMA_TraitsINS4_19SM100_MMA_F8F6F4_SSEJSI_SI_fSF_SG_NS4_17integral_constantINS4_4UMMA5MajorELSQ_0EEESR_NSO_INSP_7ScaleInELSS_0EEEST_EEEEEENS4_6LayoutINS5_IJSB_SB_SB_EEENS5_IJNSA_ILi0EEESY_SY_EEEEENS5_IJNS4_10UnderscoreES11_S11_EEEEENS4_23SM90_TMA_LOAD_MULTICASTENS4_14ComposedLayoutINS4_7SwizzleILi2ELi4ELi3EEENS4_18smem_ptr_flag_bitsILi8EEENSW_INS5_IJNSA_ILi8EEESF_EEENS5_IJSF_SB_EEEEEEEvNS4_8identityENS4_13SM90_TMA_LOADES1E_vS1F_EENS_8epilogue10collective18CollectiveEpilogueINS1I_23Sm100TmaWarpSpecializedILi2ELi2ELi32ELb0ELb0EEEJSH_NS5_IJNSW_ISF_SB_EES1N_EEESI_SJ_SI_SJ_NS1I_6fusion15FusionCallbacksIS1M_NS1P_17LinearCombinationISI_fSI_fLNS_15FloatRoundStyleE2EEESH_S1O_JEEENS4_5SM1004TMEM4LOAD26SM100_TMEM_LOAD_16dp32b32xES1G_S1E_NS4_39AutoVectorizingCopyWithAssumedAlignmentILi128EEENS4_14SM90_TMA_STOREES1E_S20_S20_EEEvvEEEEvNT_6ParamsE,@"STO_CUDA_ENTRY STV_DEFAULT"
_ZN7cutlass13device_kernelINS_4gemm6kernel13GemmUniversalIN4cute5tupleIJiiiiEEENS1_10collective13CollectiveMmaINS1_35MainloopSm100TmaUmmaWarpSpecializedILi3ELi2ELi4ENS5_IJNS4_1CILi1EEENSA_ILi2EEESB_EEEEENS5_IJNSA_ILi64EEENSA_ILi128EEESF_EEENS_12float_e4m3_tENS5_IJlSB_lEEESI_SJ_NS4_8TiledMMAINS4_8MMA_AtomIJNS4_10MMA_TraitsINS4_19SM100_MMA_F8F6F4_SSEJSI_SI_fSF_SG_NS4_17integral_constantINS4_4UMMA5MajorELSQ_0EEESR_NSO_INSP_7ScaleInELSS_0EEEST_EEEEEENS4_6LayoutINS5_IJSB_SB_SB_EEENS5_IJNSA_ILi0EEESY_SY_EEEEENS5_IJNS4_10UnderscoreES11_S11_EEEEENS4_23SM90_TMA_LOAD_MULTICASTENS4_14ComposedLayoutINS4_7SwizzleILi2ELi4ELi3EEENS4_18smem_ptr_flag_bitsILi8EEENSW_INS5_IJNSA_ILi8EEESF_EEENS5_IJSF_SB_EEEEEEEvNS4_8identityENS4_13SM90_TMA_LOADES1E_vS1F_EENS_8epilogue10collective18CollectiveEpilogueINS1I_23Sm100TmaWarpSpecializedILi2ELi2ELi32ELb0ELb0EEEJSH_NS5_IJNSW_ISF_SB_EES1N_EEESI_SJ_SI_SJ_NS1I_6fusion15FusionCallbacksIS1M_NS1P_17LinearCombinationISI_fSI_fLNS_15FloatRoundStyleE2EEESH_S1O_JEEENS4_5SM1004TMEM4LOAD26SM100_TMEM_LOAD_16dp32b32xES1G_S1E_NS4_39AutoVectorizingCopyWithAssumedAlignmentILi128EEENS4_14SM90_TMA_STOREES1E_S20_S20_EEEvvEEEEvNT_6ParamsE:
[----:B------:R-:W1:Y:S01]  /*0000*/  LDC R1, c[0x0][0x37c] ;  /* 0x0000df00ff017b82 */ /* 0x000e620000000800 */
[----:B------:R-:W2:Y:S01]  /*0010*/  S2R R93, SR_TID.X ;  /* 0x00000000005d7919 */ /* 0x000ea20000002100 */
[----:B------:R-:W3:Y:S01]  /*0020*/  LDCU.64 UR8, c[0x0][0x890] ;  /* 0x00011200ff0877ac */ /* 0x000ee20008000a00 */
[----:B------:R-:W-:Y:S02]  /*0030*/  PRMT R84, RZ, 0x7610, R84 ;  /* 0x00007610ff547816 */ /* 0x000fe40000000054 */
[----:B------:R-:W-:Y:S01]  /*0040*/  ELECT P3, URZ, PT ;  /* 0x0000000000ff782f */ /* 0x000fe20003860000 */
[----:B---3--:R-:W-:-:S04]  /*0050*/  UISETP.NE.U32.AND UP0, UPT, UR8, URZ, UPT ;  /* 0x000000ff0800728c */ /* 0x008fc8000bf05070 */
[----:B------:R-:W-:Y:S01]  /*0060*/  UISETP.NE.AND.EX UP0, UPT, UR9, URZ, UPT, UP0 ;  /* 0x000000ff0900728c */ /* 0x000fe2000bf05300 */
[----:B--2---:R-:W-:-:S05]  /*0070*/  SHF.R.U32.HI R85, RZ, 0x5, R93 ;  /* 0x00000005ff557819 */ /* 0x004fca000001165d */
[----:B------:R-:W2:Y:S02]  /*0080*/  SHFL.IDX PT, R0, R85, RZ, 0x1f ;  /* 0x00001fff55007589 */ /* 0x000ea400000e0000 */
[----:B--2---:R-:W-:Y:S01]  /*0090*/  R2UR UR17, R0 ;  /* 0x00000000001172ca */ /* 0x004fe200000e0000 */
[----:B-1----:R-:W-:-:S14]  /*00a0*/  BRA.U UP0, `(.L_x_0) ;  /* 0x0000000100307547 */ /* 0x002fdc000b800000 */
[----:B------:R-:W1:Y:S02]  /*00b0*/  LDCU.64 UR4, c[0x0][0x888] ;  /* 0x00011100ff0477ac */ /* 0x000e640008000a00 */
[----:B-1----:R-:W-:-:S04]  /*00c0*/  UISETP.NE.U32.AND UP0, UPT, UR4, URZ, UPT ;  /* 0x000000ff0400728c */ /* 0x002fc8000bf05070 */
[----:B------:R-:W-:-:S09]  /*00d0*/  UISETP.NE.AND.EX UP0, UPT, UR5, URZ, UPT, UP0 ;  /* 0x000000ff0500728c */ /* 0x000fd2000bf05300 */
[----:B------:R-:W-:Y:S05]  /*00e0*/  BRA.U !UP0, `(.L_x_1) ;  /* 0x0000000108147547 */ /* 0x000fea000b800000 */
[----:B------:R-:W1:Y:S01]  /*00f0*/  LDC.64 R2, c[0x0][0x888] ;  /* 0x00022200ff027b82 */ /* 0x000e620000000a00 */
[----:B------:R-:W1:Y:S02]  /*0100*/  LDCU.64 UR4, c[0x0][0x358] ;  /* 0x00006b00ff0477ac */ /* 0x000e640008000a00 */
[----:B-1----:R1:W5:Y:S01]  /*0110*/  LDG.E R41, desc[UR4][R2.64] ;  /* 0x0000000402297981 */ /* 0x002362000c1e1900 */
[----:B------:R-:W-:Y:S01]  /*0120*/  HFMA2 R84, -RZ, RZ, 0, 5.9604644775390625e-08 ;  /* 0x00000001ff547431 */ /* 0x000fe200000001ff */
[----:B------:R-:W-:Y:S05]  /*0130*/  BRA `(.L_x_0) ;  /* 0x00000000000c7947 */ /* 0x000fea0003800000 */
.L_x_1:
[----:B------:R-:W1:Y:S01]  /*0140*/  LDCU UR4, c[0x0][0x880] ;  /* 0x00011000ff0477ac */ /* 0x000e620008000800 */
[----:B------:R-:W-:Y:S01]  /*0150*/  HFMA2 R84, -RZ, RZ, 0, 5.9604644775390625e-08 ;  /* 0x00000001ff547431 */ /* 0x000fe200000001ff */
[----:B-1----:R-:W-:-:S07]  /*0160*/  MOV R41, UR4 ;  /* 0x0000000400297c02 */ /* 0x002fce0008000f00 */
.L_x_0:
[----:B------:R-:W2:Y:S02]  /*0170*/  LDCU.64 UR4, c[0x0][0x8b0] ;  /* 0x00011600ff0477ac */ /* 0x000ea40008000a00 */
[----:B--2---:R-:W-:-:S04]  /*0180*/  UISETP.NE.U32.AND UP0, UPT, UR4, URZ, UPT ;  /* 0x000000ff0400728c */ /* 0x004fc8000bf05070 */
[----:B------:R-:W-:-:S09]  /*0190*/  UISETP.NE.AND.EX UP0, UPT, UR5, URZ, UPT, UP0 ;  /* 0x000000ff0500728c */ /* 0x000fd2000bf05300 */
[----:B------:R-:W-:Y:S05]  /*01a0*/  BRA.U UP0, `(.L_x_2) ;  /* 0x0000000100287547 */ /* 0x000fea000b800000 */
[----:B------:R-:W2:Y:S02]  /*01b0*/  LDCU.64 UR4, c[0x0][0x8a8] ;  /* 0x00011500ff0477ac */ /* 0x000ea40008000a00 */
[----:B--2---:R-:W-:-:S04]  /*01c0*/  UISETP.NE.U32.AND UP0, UPT, UR4, URZ, UPT ;  /* 0x000000ff0400728c */ /* 0x004fc8000bf05070 */
[----:B------:R-:W-:-:S09]  /*01d0*/  UISETP.NE.AND.EX UP0, UPT, UR5, URZ, UPT, UP0 ;  /* 0x000000ff0500728c */ /* 0x000fd2000bf05300 */
[----:B------:R-:W-:Y:S05]  /*01e0*/  BRA.U !UP0, `(.L_x_3) ;  /* 0x0000000108107547 */ /* 0x000fea000b800000 */
[----:B------:R-:W2:Y:S01]  /*01f0*/  LDC.64 R38, c[0x0][0x8a8] ;  /* 0x00022a00ff267b82 */ /* 0x000ea20000000a00 */
[----:B------:R-:W2:Y:S02]  /*0200*/  LDCU.64 UR4, c[0x0][0x358] ;  /* 0x00006b00ff0477ac */ /* 0x000ea40008000a00 */
[----:B--2---:R2:W5:Y:S01]  /*0210*/  LDG.E R38, desc[UR4][R38.64] ;  /* 0x0000000426267981 */ /* 0x004562000c1e1900 */
[----:B------:R-:W-:Y:S05]  /*0220*/  BRA `(.L_x_2) ;  /* 0x0000000000087947 */ /* 0x000fea0003800000 */
.L_x_3:
[----:B------:R-:W2:Y:S02]  /*0230*/  LDCU UR4, c[0x0][0x8a0] ;  /* 0x00011400ff0477ac */ /* 0x000ea40008000800 */
[----:B--2---:R-:W-:Y:S02]  /*0240*/  MOV R38, UR4 ;  /* 0x0000000400267c02 */ /* 0x004fe40008000f00 */
.L_x_2:
[----:B------:R-:W-:Y:S01]  /*0250*/  IMAD.U32 R0, RZ, RZ, UR17 ;  /* 0x00000011ff007e24 */ /* 0x000fe2000f8e00ff */
[----:B------:R-:W-:Y:S04]  /*0260*/  BSSY.RECONVERGENT B0, `(.L_x_4) ;  /* 0x000000c000007945 */ /* 0x000fe80003800200 */
[C---:B------:R-:W-:Y:S02]  /*0270*/  ISETP.NE.OR P1, PT, R0.reuse, 0x1, !P3 ;  /* 0x000000010000780c */ /* 0x040fe40005f25670 */
[----:B------:R-:W-:-:S11]  /*0280*/  ISETP.NE.OR P0, PT, R0, 0x3, !P3 ;  /* 0x000000030000780c */ /* 0x000fd60005f05670 */
[----:B------:R-:W-:Y:S05]  /*0290*/  @P1 BRA `(.L_x_5) ;  /* 0x0000000000201947 */ /* 0x000fea0003800000 */
[----:B------:R-:W3:Y:S02]  /*02a0*/  LDCU.64 UR4, c[0x0][0x348] ;  /* 0x00006900ff0477ac */ /* 0x000ee40008000a00 */
[----:B---3--:R-:W-:Y:S02]  /*02b0*/  UIADD3 UR6, UP1, UPT, UR4, 0x80, URZ ;  /* 0x0000008004067890 */ /* 0x008fe4000ff3e0ff */
[----:B------:R-:W-:Y:S02]  /*02c0*/  UIADD3 UR4, UP0, UPT, UR4, 0x180, URZ ;  /* 0x0000018004047890 */ /* 0x000fe4000ff1e0ff */
[----:B------:R-:W-:Y:S02]  /*02d0*/  UIADD3.X UR7, UPT, UPT, URZ, UR5, URZ, UP1, !UPT ;  /* 0x00000005ff077290 */ /* 0x000fe40008ffe4ff */
[----:B------:R-:W-:-:S07]  /*02e0*/  UIADD3.X UR5, UPT, UPT, URZ, UR5, URZ, UP0, !UPT ;  /* 0x00000005ff057290 */ /* 0x000fce00087fe4ff */
[----:B------:R3:W-:Y:S02]  /*02f0*/  UTMACCTL.PF [UR6] ;  /* 0x00000000060079b9 */ /* 0x0007e40008040000 */
[----:B------:R3:W-:Y:S02]  /*0300*/  UTMACCTL.PF [UR4] ;  /* 0x00000000040079b9 */ /* 0x0007e40008040000 */
[----:B---3--:R-:W-:Y:S01]  /*0310*/  NOP ;  /* 0x0000000000007918 */ /* 0x008fe20000000000 */
.L_x_5:
[----:B------:R-:W-:Y:S05]  /*0320*/  BSYNC.RECONVERGENT B0 ;  /* 0x0000000000007941 */ /* 0x000fea0003800200 */
.L_x_4:
[----:B------:R-:W-:Y:S04]  /*0330*/  BSSY.RECONVERGENT B0, `(.L_x_6) ;  /* 0x000000a000007945 */ /* 0x000fe80003800200 */
        /* <DEDUP_REMOVED lines=9> */
.L_x_7:
[----:B------:R-:W-:Y:S05]  /*03d0*/  BSYNC.RECONVERGENT B0 ;  /* 0x0000000000007941 */ /* 0x000fea0003800200 */
.L_x_6:
[----:B------:R-:W3:Y:S01]  /*03e0*/  LDCU.64 UR4, c[0x0][0x888] ;  /* 0x00011100ff0477ac */ /* 0x000ee20008000a00 */
[----:B------:R-:W-:Y:S02]  /*03f0*/  UISETP.EQ.U32.AND UP1, UPT, UR8, URZ, UPT ;  /* 0x000000ff0800728c */ /* 0x000fe4000bf22070 */
[----:B------:R-:W-:Y:S02]  /*0400*/  UPLOP3.LUT UP3, UPT, UPT, UPT, UPT, 0x80, 0x8 ;  /* 0x000000000008789c */ /* 0x000fe40003f6f070 */
[----:B---3--:R-:W-:-:S04]  /*0410*/  UISETP.NE.U32.AND UP0, UPT, UR4, URZ, UPT ;  /* 0x000000ff0400728c */ /* 0x008fc8000bf05070 */
[----:B------:R-:W-:-:S04]  /*0420*/  UISETP.NE.AND.EX UP0, UPT, UR5, URZ, UPT, UP0 ;  /* 0x000000ff0500728c */ /* 0x000fc8000bf05300 */
[----:B------:R-:W-:-:S04]  /*0430*/  UISETP.EQ.OR.EX UP2, UPT, UR9, URZ, !UP0, UP1 ;  /* 0x000000ff0900728c */ /* 0x000fc8000c742710 */
[----:B------:R-:W-:-:S06]  /*0440*/  UP2UR UR4, UPR, URZ, 0x4 ;  /* 0x00000004ff047883 */ /* 0x000fcc0008000000 */
[----:B------:R-:W-:Y:S01]  /*0450*/  MOV R86, UR4 ;  /* 0x0000000400567c02 */ /* 0x000fe20008000f00 */
[----:B------:R-:W-:Y:S06]  /*0460*/  BRA.U !UP2, `(.L_x_8) ;  /* 0x000000010a207547 */ /* 0x000fec000b800000 */
[----:B------:R-:W-:Y:S01]  /*0470*/  UISETP.NE.U32.AND UP1, UPT, UR8, URZ, UPT ;  /* 0x000000ff0800728c */ /* 0x000fe2000bf25070 */
[----:B-----5:R-:W-:Y:S01]  /*0480*/  FSETP.NEU.AND P0, PT, R41, RZ, PT ;  /* 0x000000ff2900720b */ /* 0x020fe20003f0d000 */
[----:B------:R-:W-:Y:S02]  /*0490*/  USEL UR4, URZ, 0xffffffff, UP0 ;  /* 0xffffffffff047887 */ /* 0x000fe40008000000 */
[----:B------:R-:W-:-:S10]  /*04a0*/  UISETP.NE.AND.EX UP1, UPT, UR9, URZ, UPT, UP1 ;  /* 0x000000ff0900728c */ /* 0x000fd4000bf25310 */
[----:B------:R-:W-:Y:S01]  /*04b0*/  VOTEU.ANY UP0, P0 ;  /* 0x0000000000ff7886 */ /* 0x000fe20000000100 */
[----:B------:R-:W-:-:S04]  /*04c0*/  @!UP1 USEL UR4, URZ, 0xffffffff, UP0 ;  /* 0xffffffffff049887 */ /* 0x000fc80008000000 */
[----:B------:R-:W-:-:S04]  /*04d0*/  ULOP3.LUT UR4, UR4, 0x1, URZ, 0xc0, !UPT ;  /* 0x0000000104047892 */ /* 0x000fc8000f8ec0ff */
[----:B------:R-:W-:-:S11]  /*04e0*/  UISETP.NE.U32.AND UP3, UPT, UR4, 0x1, UPT ;  /* 0x000000010400788c */ /* 0x000fd6000bf65070 */
.L_x_8:
[----:B-1----:R-:W1:Y:S01]  /*04f0*/  SHFL.IDX PT, R2, R85, RZ, 0x1f ;  /* 0x00001fff55027589 */ /* 0x002e6200000e0000 */
[----:B------:R-:W-:-:S04]  /*0500*/  UISETP.NE.AND UP0, UPT, UR17, 0x2, UPT ;  /* 0x000000021100788c */ /* 0x000fc8000bf05270 */
[----:B------:R-:W-:Y:S01]  /*0510*/  USEL UR38, URZ, 0x1, UP0 ;  /* 0x00000001ff267887 */ /* 0x000fe20008000000 */
[----:B-1----:R-:W-:-:S13]  /*0520*/  ISETP.NE.AND P0, PT, R2, RZ, PT ;  /* 0x000000ff0200720c */ /* 0x002fda0003f05270 */
[----:B------:R-:W-:Y:S05]  /*0530*/  @P0 BRA `(.L_x_9) ;  /* 0x0000000000500947 */ /* 0x000fea0003800000 */
[----:B------:R-:W1:Y:S01]  /*0540*/  S2UR UR4, SR_CgaCtaId ;  /* 0x00000000000479c3 */ /* 0x000e620000008800 */
[----:B------:R-:W-:Y:S01]  /*0550*/  UMOV UR5, 0x400 ;  /* 0x0000040000057882 */ /* 0x000fe20000000000 */
[----:B------:R-:W-:Y:S01]  /*0560*/  UMOV UR8, 0x1 ;  /* 0x0000000100087882 */ /* 0x000fe20000000000 */
[----:B------:R-:W-:Y:S01]  /*0570*/  UMOV UR6, 0x2 ;  /* 0x0000000200067882 */ /* 0x000fe20000000000 */
[----:B------:R-:W-:-:S04]  /*0580*/  UIADD3 UR8, UPT, UPT, -UR8, 0x100000, URZ ;  /* 0x0010000008087890 */ /* 0x000fc8000fffe1ff */
[----:B------:R-:W-:Y:S02]  /*0590*/  USHF.L.U32 UR9, UR8, 0xb, URZ ;  /* 0x0000000b08097899 */ /* 0x000fe400080006ff */
[----:B------:R-:W-:Y:S02]  /*05a0*/  USHF.L.U32 UR8, UR8, 0x1, URZ ;  /* 0x0000000108087899 */ /* 0x000fe400080006ff */
[----:B------:R-:W-:-:S04]  /*05b0*/  UIADD3 UR6, UPT, UPT, -UR6, 0x100000, URZ ;  /* 0x0010000006067890 */ /* 0x000fc8000fffe1ff */
[----:B------:R-:W-:Y:S02]  /*05c0*/  USHF.L.U32 UR7, UR6, 0xb, URZ ;  /* 0x0000000b06077899 */ /* 0x000fe400080006ff */
[----:B------:R-:W-:Y:S01]  /*05d0*/  USHF.L.U32 UR6, UR6, 0x1, URZ ;  /* 0x0000000106067899 */ /* 0x000fe200080006ff */
[----:B------:R-:W-:Y:S01]  /*05e0*/  ELECT P0, URZ, PT ;  /* 0x0000000000ff782f */ /* 0x000fe20003800000 */
[----:B-1----:R-:W-:Y:S01]  /*05f0*/  ULEA UR4, UR4, UR5, 0x18 ;  /* 0x0000000504047291 */ /* 0x002fe2000f8ec0ff */
[----:B------:R-:W1:Y:S11]  /*0600*/  FENCE.VIEW.ASYNC.S ;  /* 0x00000000000073c6 */ /* 0x000e760000000000 */
[----:B-1----:R1:W3:Y:S01]  /*0610*/  SYNCS.EXCH.64 URZ, [UR4], UR8 ;  /* 0x0000000804ff75b2 */ /* 0x0022e20008000100 */
[----:B------:R1:W4:Y:S01]  /*0620*/  SYNCS.EXCH.64 URZ, [UR4+0x18], UR6 ;  /* 0x0000180604ff75b2 */ /* 0x0003220008000100 */
[----:B------:R1:W1:Y:S01]  /*0630*/  SYNCS.EXCH.64 URZ, [UR4+0x8], UR8 ;  /* 0x0000080804ff75b2 */ /* 0x0002620008000100 */
[----:B------:R1:W1:Y:S01]  /*0640*/  SYNCS.EXCH.64 URZ, [UR4+0x20], UR6 ;  /* 0x0000200604ff75b2 */ /* 0x0002620008000100 */
[----:B------:R1:W1:Y:S01]  /*0650*/  SYNCS.EXCH.64 URZ, [UR4+0x10], UR8 ;  /* 0x0000100804ff75b2 */ /* 0x0002620008000100 */
[----:B------:R1:W1:Y:S01]  /*0660*/  SYNCS.EXCH.64 URZ, [UR4+0x28], UR6 ;  /* 0x0000280604ff75b2 */ /* 0x0002620008000100 */
[----:B------:R-:W-:Y:S01]  /*0670*/  NOP ;  /* 0x0000000000007918 */ /* 0x000fe20000000000 */
.L_x_9:
[----:B------:R-:W2:Y:S01]  /*0680*/  SHFL.IDX PT, R2, R85, RZ, 0x1f ;  /* 0x00001fff55027589 */ /* 0x000ea200000e0000 */
[----:B------:R-:W-:Y:S01]  /*0690*/  NOP ;  /* 0x0000000000007918 */ /* 0x000fe20000000000 */
[----:B--2---:R-:W-:-:S13]  /*06a0*/  ISETP.NE.AND P0, PT, R2, 0x1, PT ;  /* 0x000000010200780c */ /* 0x004fda0003f05270 */
[----:B------:R-:W-:Y:S05]  /*06b0*/  @P0 BRA `(.L_x_10) ;  /* 0x0000000000480947 */ /* 0x000fea0003800000 */
[----:B-1----:R-:W1:Y:S01]  /*06c0*/  S2UR UR4, SR_CgaCtaId ;  /* 0x00000000000479c3 */ /* 0x002e620000008800 */
        /* <DEDUP_REMOVED lines=12> */
[----:B-1----:R2:W1:Y:S01]  /*0790*/  SYNCS.EXCH.64 URZ, [UR4+0x30], UR8 ;  /* 0x0000300804ff75b2 */ /* 0x0024620008000100 */
[----:B------:R2:W1:Y:S01]  /*07a0*/  SYNCS.EXCH.64 URZ, [UR4+0x40], UR6 ;  /* 0x0000400604ff75b2 */ /* 0x0004620008000100 */
[----:B------:R2:W1:Y:S01]  /*07b0*/  SYNCS.EXCH.64 URZ, [UR4+0x38], UR8 ;  /* 0x0000380804ff75b2 */ /* 0x0004620008000100 */
[----:B------:R2:W1:Y:S02]  /*07c0*/  SYNCS.EXCH.64 URZ, [UR4+0x48], UR6 ;  /* 0x0000480604ff75b2 */ /* 0x0004640008000100 */
[----:B--2---:R-:W-:Y:S01]  /*07d0*/  NOP ;  /* 0x0000000000007918 */ /* 0x004fe20000000000 */
.L_x_10:
[----:B------:R-:W2:Y:S01]  /*07e0*/  SHFL.IDX PT, R2, R85, RZ, 0x1f ;  /* 0x00001fff55027589 */ /* 0x000ea200000e0000 */
[----:B------:R-:W-:Y:S01]  /*07f0*/  NOP ;  /* 0x0000000000007918 */ /* 0x000fe20000000000 */
[----:B--2---:R-:W-:-:S13]  /*0800*/  ISETP.NE.AND P0, PT, R2, 0x3, PT ;  /* 0x000000030200780c */ /* 0x004fda0003f05270 */
[----:B------:R-:W-:Y:S05]  /*0810*/  @P0 BRA `(.L_x_11) ;  /* 0x0000000000300947 */ /* 0x000fea0003800000 */
[----:B-1----:R-:W1:Y:S01]  /*0820*/  S2UR UR6, SR_CgaCtaId ;  /* 0x00000000000679c3 */ /* 0x002e620000008800 */
[----:B------:R-:W-:Y:S01]  /*0830*/  UMOV UR4, 0x400 ;  /* 0x0000040000047882 */ /* 0x000fe20000000000 */
[----:B------:R-:W-:Y:S01]  /*0840*/  UMOV UR5, 0x20 ;  /* 0x0000002000057882 */ /* 0x000fe20000000000 */
[----:B------:R-:W-:Y:S01]  /*0850*/  ELECT P0, URZ, PT ;  /* 0x0000000000ff782f */ /* 0x000fe20003800000 */
[----:B-1----:R-:W-:Y:S02]  /*0860*/  ULEA UR6, UR6, UR4, 0x18 ;  /* 0x0000000406067291 */ /* 0x002fe4000f8ec0ff */
[----:B------:R-:W-:-:S04]  /*0870*/  UIADD3 UR4, UPT, UPT, -UR5, 0x100000, URZ ;  /* 0x0010000005047890 */ /* 0x000fc8000fffe1ff */
[----:B------:R-:W-:Y:S02]  /*0880*/  USHF.L.U32 UR5, UR4, 0xb, URZ ;  /* 0x0000000b04057899 */ /* 0x000fe400080006ff */
[----:B------:R-:W-:Y:S01]  /*0890*/  USHF.L.U32 UR4, UR4, 0x1, URZ ;  /* 0x0000000104047899 */ /* 0x000fe200080006ff */
[----:B------:R-:W1:Y:S11]  /*08a0*/  FENCE.VIEW.ASYNC.S ;  /* 0x00000000000073c6 */ /* 0x000e760000000000 */
[----:B-1----:R2:W1:Y:S01]  /*08b0*/  SYNCS.EXCH.64 URZ, [UR6+0x50], UR4 ;  /* 0x0000500406ff75b2 */ /* 0x0024620008000100 */
[----:B------:R2:W1:Y:S02]  /*08c0*/  SYNCS.EXCH.64 URZ, [UR6+0x58], UR4 ;  /* 0x0000580406ff75b2 */ /* 0x0004640008000100 */
[----:B--2---:R-:W-:Y:S01]  /*08d0*/  NOP ;  /* 0x0000000000007918 */ /* 0x004fe20000000000 */
.L_x_11:
[----:B------:R-:W2:Y:S01]  /*08e0*/  SHFL.IDX PT, R2, R85, RZ, 0x1f ;  /* 0x00001fff55027589 */ /* 0x000ea200000e0000 */
[----:B------:R-:W-:Y:S01]  /*08f0*/  NOP ;  /* 0x0000000000007918 */ /* 0x000fe20000000000 */
[----:B--2---:R-:W-:-:S13]  /*0900*/  ISETP.NE.AND P0, PT, R2, 0x4, PT ;  /* 0x000000040200780c */ /* 0x004fda0003f05270 */
[----:B------:R-:W-:Y:S05]  /*0910*/  @P0 BRA `(.L_x_12) ;  /* 0x00000000004c0947 */ /* 0x000fea0003800000 */
[----:B-1----:R-:W1:Y:S01]  /*0920*/  S2UR UR6, SR_CgaCtaId ;  /* 0x00000000000679c3 */ /* 0x002e620000008800 */
[----:B------:R-:W-:Y:S01]  /*0930*/  UMOV UR4, 0x1e0 ;  /* 0x000001e000047882 */ /* 0x000fe20000000000 */
[----:B------:R-:W-:Y:S01]  /*0940*/  UMOV UR5, 0x400 ;  /* 0x0000040000057882 */ /* 0x000fe20000000000 */
[----:B------:R-:W-:Y:S01]  /*0950*/  USEL UR4, UR4, 0x1a0, UP3 ;  /* 0x000001a004047887 */ /* 0x000fe20009800000 */
[----:B------:R-:W-:Y:S01]  /*0960*/  UMOV UR8, 0x1 ;  /* 0x0000000100087882 */ /* 0x000fe20000000000 */
[----:B------:R-:W-:Y:S01]  /*0970*/  ELECT P0, URZ, PT ;  /* 0x0000000000ff782f */ /* 0x000fe20003800000 */
[----:B------:R-:W-:-:S04]  /*0980*/  UIADD3 UR8, UPT, UPT, -UR8, 0x100000, URZ ;  /* 0x0010000008087890 */ /* 0x000fc8000fffe1ff */
[----:B------:R-:W-:Y:S02]  /*0990*/  USHF.L.U32 UR9, UR8, 0xb, URZ ;  /* 0x0000000b08097899 */ /* 0x000fe400080006ff */
[----:B------:R-:W-:Y:S02]  /*09a0*/  USHF.L.U32 UR8, UR8, 0x1, URZ ;  /* 0x0000000108087899 */ /* 0x000fe400080006ff */
[----:B-1----:R-:W-:Y:S02]  /*09b0*/  ULEA UR6, UR6, UR5, 0x18 ;  /* 0x0000000506067291 */ /* 0x002fe4000f8ec0ff */
[----:B------:R-:W-:-:S04]  /*09c0*/  UIADD3 UR4, UPT, UPT, -UR4, 0x100000, URZ ;  /* 0x0010000004047890 */ /* 0x000fc8000fffe1ff */
[----:B------:R-:W-:Y:S02]  /*09d0*/  USHF.L.U32 UR5, UR4, 0xb, URZ ;  /* 0x0000000b04057899 */ /* 0x000fe400080006ff */
[----:B------:R-:W-:Y:S01]  /*09e0*/  USHF.L.U32 UR4, UR4, 0x1, URZ ;  /* 0x0000000104047899 */ /* 0x000fe200080006ff */
[----:B------:R-:W1:Y:S03]  /*09f0*/  FENCE.VIEW.ASYNC.S ;  /* 0x00000000000073c6 */ /* 0x000e660000000000 */
[----:B-1----:R2:W1:Y:S08]  /*0a00*/  SYNCS.EXCH.64 URZ, [UR6+0x60], UR8 ;  /* 0x0000600806ff75b2 */ /* 0x0024700008000100 */
[----:B------:R2:W1:Y:S01]  /*0a10*/  SYNCS.EXCH.64 URZ, [UR6+0x70], UR4 ;  /* 0x0000700406ff75b2 */ /* 0x0004620008000100 */
[----:B------:R2:W1:Y:S01]  /*0a20*/  SYNCS.EXCH.64 URZ, [UR6+0x68], UR8 ;  /* 0x0000680806ff75b2 */ /* 0x0004620008000100 */
[----:B------:R2:W1:Y:S02]  /*0a30*/  SYNCS.EXCH.64 URZ, [UR6+0x78], UR4 ;  /* 0x0000780406ff75b2 */ /* 0x0004640008000100 */
[----:B--2---:R-:W-:Y:S01]  /*0a40*/  NOP ;  /* 0x0000000000007918 */ /* 0x004fe20000000000 */
.L_x_12:
        /* <DEDUP_REMOVED lines=20> */
[----:B------:R2:W1:Y:S01]  /*0b90*/  SYNCS.EXCH.64 URZ, [UR4+0xa8], UR6 ;  /* 0x0000a80604ff75b2 */ /* 0x0004620008000100 */
[----:B------:R2:W1:Y:S01]  /*0ba0*/  SYNCS.EXCH.64 URZ, [UR4+0x90], UR8 ;  /* 0x0000900804ff75b2 */ /* 0x0004620008000100 */
[----:B------:R2:W1:Y:S01]  /*0bb0*/  SYNCS.EXCH.64 URZ, [UR4+0xb0], UR6 ;  /* 0x0000b00604ff75b2 */ /* 0x0004620008000100 */
[----:B------:R2:W1:Y:S01]  /*0bc0*/  SYNCS.EXCH.64 URZ, [UR4+0x98], UR8 ;  /* 0x0000980804ff75b2 */ /* 0x0004620008000100 */
[----:B------:R2:W1:Y:S02]  /*0bd0*/  SYNCS.EXCH.64 URZ, [UR4+0xb8], UR6 ;  /* 0x0000b80604ff75b2 */ /* 0x0004640008000100 */
[----:B--2---:R-:W-:Y:S01]  /*0be0*/  NOP ;  /* 0x0000000000007918 */ /* 0x004fe20000000000 */
.L_x_13:
[----:B------:R-:W2:Y:S01]  /*0bf0*/  SHFL.IDX PT, R2, R85, RZ, 0x1f ;  /* 0x00001fff55027589 */ /* 0x000ea200000e0000 */
[----:B------:R-:W-:Y:S01]  /*0c00*/  NOP ;  /* 0x0000000000007918 */ /* 0x000fe20000000000 */
[----:B--2---:R-:W-:-:S13]  /*0c10*/  ISETP.NE.AND P0, PT, R2, 0x3, PT ;  /* 0x000000030200780c */ /* 0x004fda0003f05270 */
[----:B------:R-:W-:Y:S05]  /*0c20*/  @P0 BRA `(.L_x_14) ;  /* 0x0000000000380947 */ /* 0x000fea0003800000 */
[----:B------:R-:W2:Y:S01]  /*0c30*/  S2UR UR5, SR_CgaCtaId ;  /* 0x00000000000579c3 */ /* 0x000ea20000008800 */
[----:B-1----:R-:W-:Y:S01]  /*0c40*/  UMOV UR4, 0x400 ;  /* 0x0000040000047882 */ /* 0x002fe20000000000 */
[----:B------:R-:W-:Y:S01]  /*0c50*/  UMOV UR6, 0x20 ;  /* 0x0000002000067882 */ /* 0x000fe20000000000 */
[----:B------:R-:W-:Y:S01]  /*0c60*/  ELECT P0, URZ, PT ;  /* 0x0000000000ff782f */ /* 0x000fe20003800000 */
[----:B------:R-:W-:-:S04]  /*0c70*/  UIADD3 UR6, UPT, UPT, -UR6, 0x100000, URZ ;  /* 0x0010000006067890 */ /* 0x000fc8000fffe1ff */
[----:B------:R-:W-:Y:S02]  /*0c80*/  USHF.L.U32 UR7, UR6, 0xb, URZ ;  /* 0x0000000b06077899 */ /* 0x000fe400080006ff */
[----:B------:R-:W-:Y:S02]  /*0c90*/  USHF.L.U32 UR6, UR6, 0x1, URZ ;  /* 0x0000000106067899 */ /* 0x000fe400080006ff */
[----:B--2---:R-:W-:Y:S01]  /*0ca0*/  ULEA UR4, UR5, UR4, 0x18 ;  /* 0x0000000405047291 */ /* 0x004fe2000f8ec0ff */
[----:B------:R-:W1:Y:S11]  /*0cb0*/  FENCE.VIEW.ASYNC.S ;  /* 0x00000000000073c6 */ /* 0x000e760000000000 */
[----:B-1----:R2:W1:Y:S01]  /*0cc0*/  SYNCS.EXCH.64 URZ, [UR4+0xc0], UR6 ;  /* 0x0000c00604ff75b2 */ /* 0x0024620008000100 */
[----:B------:R2:W1:Y:S01]  /*0cd0*/  SYNCS.EXCH.64 URZ, [UR4+0xd0], UR6 ;  /* 0x0000d00604ff75b2 */ /* 0x0004620008000100 */
[----:B------:R2:W1:Y:S01]  /*0ce0*/  SYNCS.EXCH.64 URZ, [UR4+0xc8], UR6 ;  /* 0x0000c80604ff75b2 */ /* 0x0004620008000100 */
[----:B------:R2:W1:Y:S02]  /*0cf0*/  SYNCS.EXCH.64 URZ, [UR4+0xd8], UR6 ;  /* 0x0000d80604ff75b2 */ /* 0x0004640008000100 */
[----:B--2---:R-:W-:Y:S01]  /*0d00*/  NOP ;  /* 0x0000000000007918 */ /* 0x004fe20000000000 */
.L_x_14:
[----:B-1----:R-:W1:Y:S01]  /*0d10*/  LDCU UR4, c[0x0][0x36c] ;  /* 0x00006d80ff0477ac */ /* 0x002e620008000800 */
[----:B------:R-:W-:Y:S01]  /*0d20*/  ISETP.NE.OR P3, PT, R0, 0x2, !P3 ;  /* 0x000000020000780c */ /* 0x000fe20005f65670 */
[----:B------:R-:W-:Y:S01]  /*0d30*/  NOP ;  /* 0x0000000000007918 */ /* 0x000fe20000000000 */
[----:B------:R-:W-:Y:S01]  /*0d40*/  LOP3.LUT R0, R93, 0x1f, RZ, 0xc0, !PT ;  /* 0x0000001f5d007812 */ /* 0x000fe200078ec0ff */
[----:B------:R-:W-:Y:S02]  /*0d50*/  UISETP.NE.AND UP4, UPT, UR17, URZ, UPT ;  /* 0x000000ff1100728c */ /* 0x000fe4000bf85270 */
[----:B-1----:R-:W-:-:S09]  /*0d60*/  UISETP.EQ.U32.AND UP5, UPT, UR4, 0x1, UPT ;  /* 0x000000010400788c */ /* 0x002fd2000bfa2070 */
[----:B------:R-:W-:Y:S05]  /*0d70*/  BRA.U !UP5, `(.L_x_15) ;  /* 0x000000010d087547 */ /* 0x000fea000b800000 */
[----:B---34-:R-:W-:Y:S01]  /*0d80*/  UCGABAR_ARV ;  /* 0x00000000000079c7 */ /* 0x018fe20008000000 */
[----:B------:R-:W-:Y:S05]  /*0d90*/  BRA `(.L_x_16) ;  /* 0x0000000000047947 */ /* 0x000fea0003800000 */
.L_x_15:
[----:B---34-:R-:W-:Y:S01]  /*0da0*/  NOP ;  /* 0x0000000000007918 */ /* 0x018fe20000000000 */
.L_x_16:
[----:B------:R-:W1:Y:S01]  /*0db0*/  S2UR UR7, SR_CTAID.X ;  /* 0x00000000000779c3 */ /* 0x000e620000002500 */
[----:B------:R-:W-:-:S05]  /*0dc0*/  CS2R.32 R3, SR_CgaSize ;  /* 0x0000000000037805 */ /* 0x000fca0000008a00 */
[----:B------:R-:W-:-:S05]  /*0dd0*/  IMAD R3, R3, -0xa0, RZ ;  /* 0xffffff6003037824 */ /* 0x000fca00078e02ff */
[----:B------:R-:W-:-:S14]  /*0de0*/  R2UR UR5, R3 ;  /* 0x00000000030572ca */ /* 0x000fdc00000e0000 */
[----:B------:R-:W2:Y:S01]  /*0df0*/  LDCU UR5, c[0x0][UR5+0x2b0] ;  /* 0x00005600050577ac */ /* 0x000ea20008000800 */
[----:B------:R-:W-:-:S05]  /*0e00*/  CS2R.32 R3, SR_CgaSize ;  /* 0x0000000000037805 */ /* 0x000fca0000008a00 */
[----:B------:R-:W-:-:S05]  /*0e10*/  IMAD R3, R3, -0xa0, RZ ;  /* 0xffffff6003037824 */ /* 0x000fca00078e02ff */
[----:B------:R-:W-:-:S14]  /*0e20*/  R2UR UR4, R3 ;  /* 0x00000000030472ca */ /* 0x000fdc00000e0000 */
[----:B------:R-:W3:Y:S01]  /*0e30*/  LDCU UR4, c[0x0][UR4+0x2b4] ;  /* 0x00005680040477ac */ /* 0x000ee20008000800 */
[----:B------:R-:W4:Y:S01]  /*0e40*/  S2UR UR8, SR_CTAID.Y ;  /* 0x00000000000879c3 */ /* 0x000f220000002600 */
[----:B------:R-:W3:Y:S01]  /*0e50*/  LDCU UR21, c[0x0][0xb24] ;  /* 0x00016480ff1577ac */ /* 0x000ee20008000800 */
[----:B------:R-:W-:-:S05]  /*0e60*/  CS2R.32 R3, SR_CgaSize ;  /* 0x0000000000037805 */ /* 0x000fca0000008a00 */
[----:B------:R-:W-:-:S05]  /*0e70*/  IMAD R3, R3, -0xa0, RZ ;  /* 0xffffff6003037824 */ /* 0x000fca00078e02ff */
[----:B------:R-:W-:-:S14]  /*0e80*/  R2UR UR62, R3 ;  /* 0x00000000033e72ca */ /* 0x000fdc00000e0000 */
[----:B------:R-:W4:Y:S01]  /*0e90*/  LDCU UR62, c[0x0][UR62+0x2a0] ;  /* 0x000054003e3e77ac */ /* 0x000f220008000800 */
[----:B------:R-:W4:Y:S01]  /*0ea0*/  S2UR UR9, SR_CgaCtaId ;  /* 0x00000000000979c3 */ /* 0x000f220000008800 */
[----:B------:R-:W-:-:S05]  /*0eb0*/  CS2R.32 R3, SR_CgaSize ;  /* 0x0000000000037805 */ /* 0x000fca0000008a00 */
[----:B------:R-:W-:-:S05]  /*0ec0*/  IMAD R3, R3, -0xa0, RZ ;  /* 0xffffff6003037824 */ /* 0x000fca00078e02ff */
[----:B------:R-:W-:-:S14]  /*0ed0*/  R2UR UR59, R3 ;  /* 0x00000000033b72ca */ /* 0x000fdc00000e0000 */
[----:B------:R-:W4:Y:S01]  /*0ee0*/  LDCU UR59, c[0x0][UR59+0x2a4] ;  /* 0x000054803b3b77ac */ /* 0x000f220008000800 */
[----:B------:R-:W4:Y:S01]  /*0ef0*/  LDCU UR42, c[0x0][0xb24] ;  /* 0x00016480ff2a77ac */ /* 0x000f220008000800 */
[----:B-1----:R-:W-:Y:S01]  /*0f00*/  I2FP.F32.U32 R3, UR7 ;  /* 0x0000000700037c45 */ /* 0x002fe20008201000 */
[----:B------:R-:W1:Y:S01]  /*0f10*/  S2UR UR36, SR_CTAID.Z ;  /* 0x00000000002479c3 */ /* 0x000e620000002700 */
[----:B------:R-:W1:Y:S03]  /*0f20*/  LDCU UR27, c[0x0][0xb30] ;  /* 0x00016600ff1b77ac */ /* 0x000e660008000800 */
[----:B--2---:R-:W-:Y:S01]  /*0f30*/  FMUL R3, R3, UR5 ;  /* 0x0000000503037c20 */ /* 0x004fe20008400000 */
[----:B---3--:R-:W-:Y:S01]  /*0f40*/  UISETP.GE.AND UP2, UPT, UR21, 0x1, UPT ;  /* 0x000000011500788c */ /* 0x008fe2000bf46270 */
[----:B----4-:R-:W-:Y:S01]  /*0f50*/  I2FP.F32.U32 R2, UR8 ;  /* 0x0000000800027c45 */ /* 0x010fe20008201000 */
[----:B------:R-:W-:Y:S01]  /*0f60*/  UMOV UR16, UR7 ;  /* 0x0000000700107c82 */ /* 0x000fe20008000000 */
[----:B------:R-:W-:-:S02]  /*0f70*/  UMOV UR20, UR8 ;  /* 0x0000000800147c82 */ /* 0x000fc40008000000 */
[----:B------:R-:W2:Y:S01]  /*0f80*/  F2I.U32.TRUNC.NTZ R3, R3 ;  /* 0x0000000300037305 */ /* 0x000ea2000020f000 */
[----:B------:R-:W-:Y:S01]  /*0f90*/  FMUL R2, R2, UR4 ;  /* 0x0000000402027c20 */ /* 0x000fe20008400000 */
[----:B------:R-:W-:-:S06]  /*0fa0*/  USHF.L.U32 UR28, UR9, 0xb, URZ ;  /* 0x0000000b091c7899 */ /* 0x000fcc00080006ff */
[----:B------:R-:W3:Y:S01]  /*0fb0*/  F2I.U32.TRUNC.NTZ R2, R2 ;  /* 0x0000000200027305 */ /* 0x000ee2000020f000 */
[----:B--2---:R-:W-:Y:S02]  /*0fc0*/  R2UR UR4, R3 ;  /* 0x00000000030472ca */ /* 0x004fe400000e0000 */
[----:B---3--:R-:W-:Y:S02]  /*0fd0*/  R2UR UR6, R2 ;  /* 0x00000000020672ca */ /* 0x008fe400000e0000 */
[----:B------:R-:W-:-:S09]  /*0fe0*/  PRMT R2, RZ, 0x7610, R2 ;  /* 0x00007610ff027816 */ /* 0x000fd20000000002 */
[----:B------:R-:W-:-:S04]  /*0ff0*/  UIADD3 UR5, UPT, UPT, -UR4, URZ, URZ ;  /* 0x000000ff04057290 */ /* 0x000fc8000fffe1ff */
[----:B------:R-:W-:Y:S02]  /*1000*/  UIMAD UR62, UR62, UR5, UR7 ;  /* 0x000000053e3e72a4 */ /* 0x000fe4000f8e0207 */
[----:B------:R-:W-:-:S04]  /*1010*/  UIADD3 UR4, UPT, UPT, -UR6, URZ, URZ ;  /* 0x000000ff06047290 */ /* 0x000fc8000fffe1ff */
[----:B------:R-:W-:Y:S01]  /*1020*/  UIMAD UR59, UR59, UR4, UR8 ;  /* 0x000000043b3b72a4 */ /* 0x000fe2000f8e0208 */
[----:B-1----:R-:W-:Y:S11]  /*1030*/  BRA.U UP4, `(.L_x_17) ;  /* 0x0000000104247547 */ /* 0x002ff6000b800000 */
[----:B------:R-:W-:Y:S02]  /*1040*/  UISETP.NE.AND UP0, UPT, UR59, URZ, UPT ;  /* 0x000000ff3b00728c */ /* 0x000fe4000bf05270 */
[----:B------:R-:W-:Y:S02]  /*1050*/  UISETP.NE.AND UP1, UPT, UR59, 0x1, UPT ;  /* 0x000000013b00788c */ /* 0x000fe4000bf25270 */
[----:B------:R-:W-:Y:S02]  /*1060*/  UISETP.EQ.OR UP0, UPT, UR62, URZ, !UP0 ;  /* 0x000000ff3e00728c */ /* 0x000fe4000c702670 */
[----:B------:R-:W-:Y:S02]  /*1070*/  USEL UR4, URZ, 0x2, UP1 ;  /* 0x00000002ff047887 */ /* 0x000fe40008800000 */
[----:B------:R-:W-:Y:S02]  /*1080*/  USEL UR5, URZ, 0x1, !UP0 ;  /* 0x00000001ff057887 */ /* 0x000fe4000c000000 */
[----:B------:R-:W-:-:S04]  /*1090*/  UISETP.NE.AND UP0, UPT, UR62, URZ, UPT ;  /* 0x000000ff3e00728c */ /* 0x000fc8000bf05270 */
[----:B------:R-:W-:-:S04]  /*10a0*/  USEL UR4, UR4, 0x2, UP0 ;  /* 0x0000000204047887 */ /* 0x000fc80008000000 */
[----:B------:R-:W-:-:S06]  /*10b0*/  UIADD3 UR4, UPT, UPT, UR5, UR4, URZ ;  /* 0x0000000405047290 */ /* 0x000fcc000fffe0ff */
[----:B------:R-:W-:Y:S02]  /*10c0*/  MOV R2, UR4 ;  /* 0x0000000400027c02 */ /* 0x000fe40008000f00 */
.L_x_17:
[----:B------:R-:W-:Y:S05]  /*10d0*/  BRA.U !UP2, `(.L_x_18) ;  /* 0x000000010ad47547 */ /* 0x000fea000b800000 */
[----:B------:R-:W1:Y:S01]  /*10e0*/  LDCU.128 UR12, c[0x0][0xb10] ;  /* 0x00016200ff0c77ac */ /* 0x000e620008000c00 */
[----:B------:R-:W2:Y:S01]  /*10f0*/  LDCU UR6, c[0x0][0x370] ;  /* 0x00006e00ff0677ac */ /* 0x000ea20008000800 */
[----:B------:R-:W3:Y:S01]  /*1100*/  LDCU UR5, c[0x0][0x374] ;  /* 0x00006e80ff0577ac */ /* 0x000ee20008000800 */
[----:B------:R-:W4:Y:S01]  /*1110*/  LDCU UR26, c[0x0][0xb0c] ;  /* 0x00016180ff1a77ac */ /* 0x000f220008000800 */
[----:B------:R-:W4:Y:S01]  /*1120*/  LDCU UR4, c[0x0][0xb20] ;  /* 0x00016400ff0477ac */ /* 0x000f220008000800 */
[----:B------:R-:W4:Y:S01]  /*1130*/  LDCU.64 UR8, c[0x0][0xb28] ;  /* 0x00016500ff0877ac */ /* 0x000f220008000a00 */
[----:B-1----:R-:W-:Y:S02]  /*1140*/  UISETP.NE.AND UP0, UPT, UR14, 0x1, UPT ;  /* 0x000000010e00788c */ /* 0x002fe4000bf05270 */
[----:B---3--:R-:W-:Y:S02]  /*1150*/  UIMAD.WIDE.U32 UR10, UR5, UR15, URZ ;  /* 0x0000000f050a72a5 */ /* 0x008fe4000f8e00ff */
[----:B--2---:R-:W-:-:S02]  /*1160*/  UIMAD.WIDE.U32 UR22, UR6, UR12, URZ ;  /* 0x0000000c061672a5 */ /* 0x004fc4000f8e00ff */
[----:B----4-:R-:W-:Y:S02]  /*1170*/  UISETP.NE.AND UP1, UPT, UR26, 0x1, UPT ;  /* 0x000000011a00788c */ /* 0x010fe4000bf25270 */
[----:B------:R-:W-:Y:S01]  /*1180*/  UISETP.NE.AND UP2, UPT, UR21, 0x1, UPT ;  /* 0x000000011500788c */ /* 0x000fe2000bf45270 */
[----:B------:R-:W-:Y:S02]  /*1190*/  UMOV UR10, UR11 ;  /* 0x0000000b000a7c82 */ /* 0x000fe40008000000 */
[----:B------:R-:W-:Y:S01]  /*11a0*/  UMOV UR22, UR23 ;  /* 0x0000001700167c82 */ /* 0x000fe20008000000 */
[----:B------:R-:W-:Y:S02]  /*11b0*/  @UP0 USHF.R.U32.HI UR5, URZ, UR4, UR10 ;  /* 0x00000004ff050299 */ /* 0x000fe4000801160a */
[----:B------:R-:W-:Y:S02]  /*11c0*/  UIMAD.WIDE.U32 UR24, UR20, UR15, URZ ;  /* 0x0000000f141872a5 */ /* 0x000fe4000f8e00ff */
[----:B------:R-:W-:-:S02]  /*11d0*/  UIMAD.WIDE.U32 UR10, UR5, UR8, URZ ;  /* 0x00000008050a72a5 */ /* 0x000fc4000f8e00ff */
[----:B------:R-:W-:Y:S02]  /*11e0*/  @UP1 USHF.R.U32.HI UR6, URZ, UR13, UR22 ;  /* 0x0000000dff061299 */ /* 0x000fe40008011616 */
[----:B------:R-:W-:Y:S02]  /*11f0*/  UIMAD.WIDE.U32 UR18, UR16, UR12, URZ ;  /* 0x0000000c101272a5 */ /* 0x000fe4000f8e00ff */
[----:B------:R-:W-:Y:S01]  /*1200*/  UIMAD.WIDE.U32 UR22, UR6, UR8, URZ ;  /* 0x00000008061672a5 */ /* 0x000fe2000f8e00ff */
[----:B------:R-:W-:Y:S01]  /*1210*/  UMOV UR24, UR25 ;  /* 0x0000001900187c82 */ /* 0x000fe20008000000 */
[----:B------:R-:W-:Y:S01]  /*1220*/  UMOV UR10, UR11 ;  /* 0x0000000b000a7c82 */ /* 0x000fe20008000000 */
[----:B------:R-:W-:Y:S02]  /*1230*/  USHF.R.U32.HI UR24, URZ, UR4, UR24 ;  /* 0x00000004ff187299 */ /* 0x000fe40008011618 */
[----:B------:R-:W-:Y:S02]  /*1240*/  @UP2 USHF.R.U32.HI UR5, URZ, UR9, UR10 ;  /* 0x00000009ff052299 */ /* 0x000fe4000801160a */
[----:B------:R-:W-:Y:S01]  /*1250*/  UMOV UR7, UR23 ;  /* 0x0000001700077c82 */ /* 0x000fe20008000000 */
[----:B------:R-:W-:Y:S01]  /*1260*/  UMOV UR18, UR19 ;  /* 0x0000001300127c82 */ /* 0x000fe20008000000 */
[----:B------:R-:W-:-:S02]  /*1270*/  @UP2 USHF.R.U32.HI UR6, URZ, UR9, UR7 ;  /* 0x00000009ff062299 */ /* 0x000fc40008011607 */
[----:B------:R-:W-:Y:S02]  /*1280*/  USHF.R.U32.HI UR13, URZ, UR13, UR18 ;  /* 0x0000000dff0d7299 */ /* 0x000fe40008011612 */
[----:B------:R-:W-:Y:S02]  /*1290*/  USEL UR4, UR20, UR24, !UP0 ;  /* 0x0000001814047287 */ /* 0x000fe4000c000000 */
[----:B------:R-:W-:Y:S02]  /*12a0*/  UIMAD UR7, UR5, UR21, URZ ;  /* 0x00000015050772a4 */ /* 0x000fe4000f8e02ff */
[----:B------:R-:W-:Y:S02]  /*12b0*/  USEL UR5, UR16, UR13, !UP1 ;  /* 0x0000000d10057287 */ /* 0x000fe4000c800000 */
[----:B------:R-:W-:Y:S02]  /*12c0*/  UIMAD UR12, UR6, UR21, URZ ;  /* 0x00000015060c72a4 */ /* 0x000fe4000f8e02ff */
[----:B------:R-:W-:-:S02]  /*12d0*/  UISETP.GE.AND UP0, UPT, UR4, UR7, UPT ;  /* 0x000000070400728c */ /* 0x000fc4000bf06270 */
[----:B------:R-:W-:Y:S02]  /*12e0*/  UIMAD.WIDE.U32 UR10, UR4, UR8, URZ ;  /* 0x00000008040a72a5 */ /* 0x000fe4000f8e00ff */
[----:B------:R-:W-:Y:S02]  /*12f0*/  UISETP.GE.OR UP0, UPT, UR5, UR12, UP0 ;  /* 0x0000000c0500728c */ /* 0x000fe40008706670 */
[----:B------:R-:W-:Y:S02]  /*1300*/  UIMAD.WIDE.U32 UR12, UR5, UR8, URZ ;  /* 0x00000008050c72a5 */ /* 0x000fe4000f8e00ff */
[----:B------:R-:W-:Y:S01]  /*1310*/  UIADD3 UR10, UPT, UPT, -UR4, URZ, URZ ;  /* 0x000000ff040a7290 */ /* 0x000fe2000fffe1ff */
[----:B------:R-:W-:Y:S01]  /*1320*/  UMOV UR8, UR11 ;  /* 0x0000000b00087c82 */ /* 0x000fe20008000000 */
[----:B------:R-:W-:Y:S02]  /*1330*/  UIADD3 UR11, UPT, UPT, -UR5, URZ, URZ ;  /* 0x000000ff050b7290 */ /* 0x000fe4000fffe1ff */
[----:B------:R-:W-:-:S03]  /*1340*/  USHF.R.U32.HI UR8, URZ, UR9, UR8 ;  /* 0x00000009ff087299 */ /* 0x000fc60008011608 */
[----:B------:R-:W-:Y:S01]  /*1350*/  @!UP0 UMOV UR7, UR13 ;  /* 0x0000000d00078c82 */ /* 0x000fe20008000000 */
[----:B------:R-:W-:Y:S02]  /*1360*/  UIMAD UR20, UR14, UR10, UR20 ;  /* 0x0000000a0e1472a4 */ /* 0x000fe4000f8e0214 */
[----:B------:R-:W-:Y:S02]  /*1370*/  USEL UR8, UR4, UR8, !UP2 ;  /* 0x0000000804087287 */ /* 0x000fe4000d000000 */
[----:B------:R-:W-:Y:S02]  /*1380*/  @!UP0 USHF.R.U32.HI UR7, URZ, UR9, UR7 ;  /* 0x00000009ff078299 */ /* 0x000fe40008011607 */
[----:B------:R-:W-:Y:S02]  /*1390*/  UIADD3 UR9, UPT, UPT, -UR8, URZ, URZ ;  /* 0x000000ff08097290 */ /* 0x000fe4000fffe1ff */
[----:B------:R-:W-:Y:S02]  /*13a0*/  @!UP0 USEL UR7, UR5, UR7, !UP2 ;  /* 0x0000000705078287 */ /* 0x000fe4000d000000 */
[----:B------:R-:W-:-:S02]  /*13b0*/  UIMAD UR9, UR21, UR9, UR4 ;  /* 0x00000009150972a4 */ /* 0x000fc4000f8e0204 */
[----:B------:R-:W-:Y:S02]  /*13c0*/  @!UP0 UIADD3 UR8, UPT, UPT, UR8, -UR7, URZ ;  /* 0x8000000708088290 */ /* 0x000fe4000fffe0ff */
[----:B------:R-:W-:Y:S02]  /*13d0*/  @!UP0 UIMAD UR6, UR9, UR6, UR7 ;  /* 0x00000006090682a4 */ /* 0x000fe4000f8e0207 */
[----:B------:R-:W-:Y:S02]  /*13e0*/  @!UP0 UIMAD UR4, UR8, UR21, UR5 ;  /* 0x00000015080482a4 */ /* 0x000fe4000f8e0205 */
[----:B------:R-:W-:Y:S02]  /*13f0*/  UIMAD UR16, UR26, UR11, UR16 ;  /* 0x0000000b1a1072a4 */ /* 0x000fe4000f8e0210 */
[----:B------:R-:W-:Y:S01]  /*1400*/  UIMAD UR20, UR4, UR14, UR20 ;  /* 0x0000000e041472a4 */ /* 0x000fe2000f8e0214 */
[----:B------:R-:W-:Y:S02]  /*1410*/  @!UP0 UMOV UR5, UR6 ;  /* 0x0000000600058c82 */ /* 0x000fe40008000000 */
[----:B------:R-:W-:-:S12]  /*1420*/  UIMAD UR16, UR5, UR26, UR16 ;  /* 0x0000001a051072a4 */ /* 0x000fd8000f8e0210 */
.L_x_18:
[----:B------:R-:W-:Y:S02]  /*1430*/  UISETP.NE.AND UP1, UPT, UR27, 0x1, UPT ;  /* 0x000000011b00788c */ /* 0x000fe4000bf25270 */
[----:B------:R-:W-:Y:S02]  /*1440*/  UISETP.NE.AND UP0, UPT, UR17, 0x2, UPT ;  /* 0x000000021100788c */ /* 0x000fe4000bf05270 */
[----:B------:R-:W-:-:S05]  /*1450*/  ULOP3.LUT UR28, UR28, 0x800, URZ, 0xc0, !UPT ;  /* 0x000008001c1c7892 */ /* 0x000fca000f8ec0ff */
[----:B------:R-:W-:Y:S07]  /*1460*/  BRA.U UP1, `(.L_x_19) ;  /* 0x0000000101447547 */ /* 0x000fee000b800000 */
[----:B------:R-:W1:Y:S01]  /*1470*/  LDCU.128 UR8, c[0x0][0xb10] ;  /* 0x00016200ff0877ac */ /* 0x000e620008000c00 */
[----:B------:R-:W2:Y:S01]  /*1480*/  LDCU UR12, c[0x0][0xb0c] ;  /* 0x00016180ff0c77ac */ /* 0x000ea20008000800 */
[----:B------:R-:W3:Y:S01]  /*1490*/  LDCU UR13, c[0x0][0xb20] ;  /* 0x00016400ff0d77ac */ /* 0x000ee20008000800 */
[----:B-1----:R-:W-:Y:S02]  /*14a0*/  UIMAD.WIDE.U32 UR6, UR16, UR8, URZ ;  /* 0x00000008100672a5 */ /* 0x002fe4000f8e00ff */
[----:B------:R-:W-:Y:S02]  /*14b0*/  UIMAD.WIDE.U32 UR4, UR20, UR11, URZ ;  /* 0x0000000b140472a5 */ /* 0x000fe4000f8e00ff */
[----:B--2---:R-:W-:Y:S02]  /*14c0*/  UISETP.NE.AND UP2, UPT, UR12, 0x1, UPT ;  /* 0x000000010c00788c */ /* 0x004fe4000bf45270 */
[----:B------:R-:W-:Y:S01]  /*14d0*/  UISETP.NE.AND UP1, UPT, UR10, 0x1, UPT ;  /* 0x000000010a00788c */ /* 0x000fe2000bf25270 */
[----:B------:R-:W-:-:S02]  /*14e0*/  UMOV UR6, UR7 ;  /* 0x0000000700067c82 */ /* 0x000fc40008000000 */
[----:B------:R-:W-:Y:S01]  /*14f0*/  UMOV UR4, UR5 ;  /* 0x0000000500047c82 */ /* 0x000fe20008000000 */
[----:B------:R-:W-:Y:S02]  /*1500*/  USHF.R.U32.HI UR6, URZ, UR9, UR6 ;  /* 0x00000009ff067299 */ /* 0x000fe40008011606 */
[----:B---3--:R-:W-:Y:S02]  /*1510*/  USHF.R.U32.HI UR4, URZ, UR13, UR4 ;  /* 0x0000000dff047299 */ /* 0x008fe40008011604 */
[----:B------:R-:W-:Y:S02]  /*1520*/  USEL UR5, UR16, UR6, !UP2 ;  /* 0x0000000610057287 */ /* 0x000fe4000d000000 */
[----:B------:R-:W-:-:S04]  /*1530*/  USEL UR4, UR20, UR4, !UP1 ;  /* 0x0000000414047287 */ /* 0x000fc8000c800000 */
[----:B------:R-:W-:Y:S02]  /*1540*/  UIADD3 UR6, UPT, UPT, UR5, -UR4, URZ ;  /* 0x8000000405067290 */ /* 0x000fe4000fffe0ff */
[----:B------:R-:W-:Y:S02]  /*1550*/  UIADD3 UR4, UPT, UPT, -UR5, UR4, URZ ;  /* 0x0000000405047290 */ /* 0x000fe4000fffe1ff */
[----:B------:R-:W-:Y:S02]  /*1560*/  UIMAD UR20, UR6, UR10, UR20 ;  /* 0x0000000a061472a4 */ /* 0x000fe4000f8e0214 */
[----:B------:R-:W-:-:S12]  /*1570*/  UIMAD UR16, UR4, UR12, UR16 ;  /* 0x0000000c041072a4 */ /* 0x000fd8000f8e0210 */
.L_x_19:
[----:B------:R-:W-:Y:S05]  /*1580*/  BRA.U !UP5, `(.L_x_20) ;  /* 0x000000010d0c7547 */ /* 0x000fea000b800000 */
[----:B------:R-:W-:Y:S01]  /*1590*/  UCGABAR_WAIT ;  /* 0x0000000000007dc7 */ /* 0x000fe20008000000 */
[----:B------:R-:W-:Y:S01]  /*15a0*/  CCTL.IVALL ;  /* 0x00000000ff00798f */ /* 0x000fe20002000000 */
[----:B------:R-:W-:Y:S05]  /*15b0*/  BRA `(.L_x_21) ;  /* 0x0000000000047947 */ /* 0x000fea0003800000 */
.L_x_20:
[----:B------:R-:W-:Y:S06]  /*15c0*/  BAR.SYNC.DEFER_BLOCKING 0x0 ;  /* 0x0000000000007b1d */ /* 0x000fec0000010000 */
.L_x_21:
[----:B------:R-:W-:Y:S05]  /*15d0*/  BRA.U UP0, `(.L_x_22) ;  /* 0x0000001100907547 */ /* 0x000fea000b800000 */
[----:B------:R-:W1:Y:S01]  /*15e0*/  LDCU UR6, c[0x0][0x38c] ;  /* 0x00007180ff0677ac */ /* 0x000e620008000800 */
[----:B------:R-:W2:Y:S01]  /*15f0*/  S2UR UR8, SR_CgaCtaId ;  /* 0x00000000000879c3 */ /* 0x000ea20000008800 */
[----:B------:R-:W-:Y:S01]  /*1600*/  PLOP3.LUT P1, PT, PT, PT, UP3, 0x80, 0x8 ;  /* 0x000000000008781c */ /* 0x000fe20003f2f038 */
[----:B------:R-:W-:Y:S01]  /*1610*/  IMAD.MOV.U32 R12, RZ, RZ, 0x1 ;  /* 0x00000001ff0c7424 */ /* 0x000fe200078e00ff */
[----:B------:R-:W-:Y:S01]  /*1620*/  UMOV UR7, 0x400 ;  /* 0x0000040000077882 */ /* 0x000fe20000000000 */
[----:B------:R-:W-:Y:S01]  /*1630*/  UISETP.NE.AND UP1, UPT, UR17, URZ, UPT ;  /* 0x000000ff1100728c */ /* 0x000fe2000bf25270 */
[----:B------:R-:W-:Y:S02]  /*1640*/  ISETP.EQ.OR P2, PT, R0, RZ, P3 ;  /* 0x000000ff0000720c */ /* 0x000fe40001f42670 */
[----:B------:R-:W-:Y:S02]  /*1650*/  CS2R R10, SRZ ;  /* 0x00000000000a7805 */ /* 0x000fe4000001ff00 */
[----:B------:R-:W-:Y:S01]  /*1660*/  PLOP3.LUT P1, PT, P1, PT, PT, 0x8, 0x80 ;  /* 0x000000000080781c */ /* 0x000fe20000f2e170 */
[----:B------:R-:W-:Y:S01]  /*1670*/  IMAD.MOV.U32 R9, RZ, RZ, RZ ;  /* 0x000000ffff097224 */ /* 0x000fe200078e00ff */
[----:B------:R-:W3:Y:S01]  /*1680*/  LDCU UR40, c[0x0][0x370] ;  /* 0x00006e00ff2877ac */ /* 0x000ee20008000800 */
[----:B------:R-:W-:Y:S01]  /*1690*/  IMAD.MOV.U32 R8, RZ, RZ, 0x1 ;  /* 0x00000001ff087424 */ /* 0x000fe200078e00ff */
[----:B------:R-:W4:Y:S01]  /*16a0*/  LDCU.64 UR26, c[0x0][0x348] ;  /* 0x00006900ff1a77ac */ /* 0x000f220008000a00 */
[----:B-1----:R-:W-:-:S02]  /*16b0*/  UIADD3 UR5, UPT, UPT, UR6, 0x3f, URZ ;  /* 0x0000003f06057890 */ /* 0x002fc4000fffe0ff */
[----:B------:R-:W-:Y:S02]  /*16c0*/  USHF.R.U32.HI UR45, URZ, 0x6, UR28 ;  /* 0x00000006ff2d7899 */ /* 0x000fe4000801161c */
[----:B------:R-:W-:Y:S02]  /*16d0*/  USHF.R.S32.HI UR4, URZ, 0x1f, UR5 ;  /* 0x0000001fff047899 */ /* 0x000fe40008011405 */
[----:B------:R-:W-:Y:S02]  /*16e0*/  UIADD3 UR46, UPT, UPT, UR6, 0x7e, URZ ;  /* 0x0000007e062e7890 */ /* 0x000fe4000fffe0ff */
[----:B------:R-:W-:Y:S02]  /*16f0*/  ULEA.HI UR4, UR4, UR5, URZ, 0x6 ;  /* 0x0000000504047291 */ /* 0x000fe4000f8f30ff */
[----:B--2---:R-:W-:Y:S02]  /*1700*/  ULEA UR7, UR8, UR7, 0x18 ;  /* 0x0000000708077291 */ /* 0x004fe4000f8ec0ff */
[----:B------:R-:W-:-:S02]  /*1710*/  USHF.R.S32.HI UR43, URZ, 0x6, UR4 ;  /* 0x00000006ff2b7899 */ /* 0x000fc40008011404 */
[----:B------:R-:W-:Y:S02]  /*1720*/  UIADD3 UR4, UPT, UPT, UR6, -0x1, URZ ;  /* 0xffffffff06047890 */ /* 0x000fe4000fffe0ff */
[----:B------:R-:W-:Y:S02]  /*1730*/  UISETP.LT.U32.AND UP0, UPT, UR43, 0x3, UPT ;  /* 0x000000032b00788c */ /* 0x000fe4000bf01070 */
[----:B------:R-:W-:Y:S02]  /*1740*/  UISETP.GE.U32.AND UP2, UPT, UR4, -0x7f, UPT ;  /* 0xffffff810400788c */ /* 0x000fe4000bf46070 */
[----:B------:R-:W-:Y:S01]  /*1750*/  USEL UR41, UR43, 0x3, UP0 ;  /* 0x000000032b297887 */ /* 0x000fe20008000000 */
[----:B------:R-:W1:Y:S03]  /*1760*/  LDCU UR39, c[0x0][0x374] ;  /* 0x00006e80ff2777ac */ /* 0x000e660008000800 */
[----:B------:R-:W-:-:S02]  /*1770*/  UIADD3 UR21, UPT, UPT, UR41, -0x1, URZ ;  /* 0xffffffff29157890 */ /* 0x000fc4000fffe0ff */
[----:B------:R-:W-:-:S03]  /*1780*/  USEL UR24, UR38, 0x2, UP1 ;  /* 0x0000000226187887 */ /* 0x000fc60008800000 */
[----:B------:R-:W-:Y:S02]  /*1790*/  @UP2 UIADD3 UR21, UPT, UPT, UR41, URZ, URZ ;  /* 0x000000ff29152290 */ /* 0x000fe4000fffe0ff */
[----:B------:R-:W-:Y:S02]  /*17a0*/  UIADD3 UR29, UPT, UPT, UR7, 0x4400, UR28 ;  /* 0x00004400071d7890 */ /* 0x000fe4000fffe01c */
[----:B------:R-:W-:Y:S02]  /*17b0*/  UIADD3 UR44, UPT, UPT, UR43, -UR41, URZ ;  /* 0x800000292b2c7290 */ /* 0x000fe4000fffe0ff */
[----:B------:R-:W-:Y:S01]  /*17c0*/  UIADD3 UR21, UPT, UPT, UR21, 0x1, URZ ;  /* 0x0000000115157890 */ /* 0x000fe2000fffe0ff */
[----:B---34-:R-:W-:-:S11]  /*17d0*/  UMOV UR5, URZ ;  /* 0x000000ff00057c82 */ /* 0x018fd60008000000 */
.L_x_42:
[----:B------:R-:W2:Y:S02]  /*17e0*/  S2UR UR4, SR_CgaCtaId ;  /* 0x00000000000479c3 */ /* 0x000ea40000008800 */
[----:B--2---:R-:W-:-:S09]  /*17f0*/  UISETP.NE.AND UP0, UPT, UR4, URZ, UPT ;  /* 0x000000ff0400728c */ /* 0x004fd2000bf05270 */
[----:B-1----:R-:W-:Y:S05]  /*1800*/  BRA.U UP0, `(.L_x_23) ;  /* 0x0000000100287547 */ /* 0x002fea000b800000 */
[----:B------:R-:W-:Y:S02]  /*1810*/  LEA R0, R9, UR7, 0x3 ;  /* 0x0000000709007c11 */ /* 0x000fe4000f8e18ff */
[----:B------:R-:W-:-:S04]  /*1820*/  SHF.L.U32 R3, R8, 0x1f, RZ ;  /* 0x0000001f08037819 */ /* 0x000fc800000006ff */
[----:B------:R-:W2:Y:S02]  /*1830*/  SYNCS.PHASECHK.TRANS64.TRYWAIT P0, [R0+URZ+0xd0], R3 ;  /* 0x0000d003000075a7 */ /* 0x000ea400080011ff */
[----:B--2---:R-:W-:Y:S05]  /*1840*/  @!P0 BRA `(.L_x_24) ;  /* 0x0000005c00948947 */ /* 0x004fea0003800000 */
.L_x_111:
[----:B------:R3:W-:Y:S01]  /*1850*/  SYNCS.ARRIVE.TRANS64.A1T0 RZ, [R0+URZ+0xc0], RZ ;  /* 0x0000c0ff00ff79a7 */ /* 0x0007e200081000ff */
[----:B------:R-:W-:-:S05]  /*1860*/  VIADD R9, R9, 0x1 ;  /* 0x0000000109097836 */ /* 0x000fca0000000000 */
[----:B------:R-:W-:-:S04]  /*1870*/  ISETP.NE.AND P0, PT, R9, 0x2, PT ;  /* 0x000000020900780c */ /* 0x000fc80003f05270 */
[----:B--2---:R-:W-:Y:S02]  /*1880*/  SEL R3, RZ, 0x1, P0 ;  /* 0x00000001ff037807 */ /* 0x004fe40000000000 */
[----:B------:R-:W-:Y:S02]  /*1890*/  SEL R9, R9, RZ, P0 ;  /* 0x000000ff09097207 */ /* 0x000fe40000000000 */
[----:B------:R-:W-:-:S07]  /*18a0*/  LOP3.LUT R8, R8, R3, RZ, 0x3c, !PT ;  /* 0x0000000308087212 */ /* 0x000fce00078e3cff */
.L_x_23:
[----:B------:R-:W-:Y:S01]  /*18b0*/  ULEA UR4, UR5, UR7, 0x3 ;  /* 0x0000000705047291 */ /* 0x000fe2000f8e18ff */
[----:B---3--:R-:W-:Y:S01]  /*18c0*/  SHF.L.U32 R0, R12, 0x1f, RZ ;  /* 0x0000001f0c007819 */ /* 0x008fe200000006ff */
[----:B------:R-:W-:Y:S02]  /*18d0*/  UISETP.GE.U32.AND UP0, UPT, UR46, 0x7f, UPT ;  /* 0x0000007f2e00788c */ /* 0x000fe4000bf06070 */
[----:B------:R-:W-:Y:S02]  /*18e0*/  USHF.L.U32 UR11, UR20, 0x7, URZ ;  /* 0x00000007140b7899 */ /* 0x000fe400080006ff */
[----:B------:R-:W-:Y:S01]  /*18f0*/  ULEA UR35, UR16, UR45, 0x6 ;  /* 0x0000002d10237291 */ /* 0x000fe2000f8e30ff */
[----:B------:R-:W-:Y:S02]  /*1900*/  UMOV UR13, URZ ;  /* 0x000000ff000d7c82 */ /* 0x000fe40008000000 */
[----:B------:R2:W3:Y:S02]  /*1910*/  SYNCS.PHASECHK.TRANS64.TRYWAIT P0, [UR4+0x18], R0 ;  /* 0x00001800ff0075a7 */ /* 0x0004e40008001104 */
[----:B------:R-:W-:Y:S07]  /*1920*/  BRA.U !UP0, `(.L_x_25) ;  /* 0x0000000108bc7547 */ /* 0x000fee000b800000 */
[----:B------:R-:W-:Y:S01]  /*1930*/  UMOV UR6, URZ ;  /* 0x000000ff00067c82 */ /* 0x000fe20008000000 */
[----:B------:R-:W-:-:S05]  /*1940*/  UMOV UR4, UR5 ;  /* 0x0000000500047c82 */ /* 0x000fca0008000000 */
.L_x_31:
[----:B------:R-:W-:Y:S01]  /*1950*/  ULEA UR33, UR4, UR7, 0x3 ;  /* 0x0000000704217291 */ /* 0x000fe2000f8e18ff */
[----:B---3--:R-:W-:Y:S01]  /*1960*/  @!P3 MOV R2, 0x3000 ;  /* 0x000030000002b802 */ /* 0x008fe20000000f00 */
[----:B-1-3--:R-:W-:Y:S10]  /*1970*/  @P0 BRA `(.L_x_26) ;  /* 0x00000000000c0947 */ /* 0x00aff40003800000 */
[----:B------:R-:W-:-:S04]  /*1980*/  SHF.L.U32 R3, R12, 0x1f, RZ ;  /* 0x0000001f0c037819 */ /* 0x000fc800000006ff */
[----:B------:R-:W3:Y:S02]  /*1990*/  SYNCS.PHASECHK.TRANS64.TRYWAIT P0, [UR33+0x18], R3 ;  /* 0x00001803ff0075a7 */ /* 0x000ee40008001121 */
[----:B---3--:R-:W-:Y:S05]  /*19a0*/  @!P0 BRA `(.L_x_27) ;  /* 0x0000005c00508947 */ /* 0x008fea0003800000 */
.L_x_26:
[----:B------:R3:W-:Y:S01]  /*19b0*/  @!P3 SYNCS.ARRIVE.TRANS64 RZ, [UR33], R2 ;  /* 0x00000002ffffb9a7 */ /* 0x0007e20008000021 */
[----:B------:R-:W-:-:S04]  /*19c0*/  ULOP3.LUT UR5, UR24, 0x2, URZ, 0xfc, !UPT ;  /* 0x0000000218057892 */ /* 0x000fc8000f8efcff */
[----:B------:R-:W-:-:S09]  /*19d0*/  UISETP.NE.AND UP0, UPT, UR5, 0x2, UPT ;  /* 0x000000020500788c */ /* 0x000fd2000bf05270 */
[----:B------:R-:W-:Y:S05]  /*19e0*/  BRA.U UP0, `(.L_x_28) ;  /* 0x0000000100047547 */ /* 0x000fea000b800000 */
[----:B-1----:R-:W-:Y:S05]  /*19f0*/  BPT.TRAP 0x1 ;  /* 0x000000040000795c */ /* 0x002fea0000300000 */
.L_x_28:
[----:B------:R-:W-:Y:S04]  /*1a00*/  BSSY.RECONVERGENT B0, `(.L_x_29) ;  /* 0x0000003000007945 */ /* 0x000fe80003800200 */
[----:B------:R-:W-:Y:S05]  /*1a10*/  @P2 BRA `(.L_x_30) ;  /* 0x0000000000042947 */ /* 0x000fea0003800000 */
[----:B-1----:R-:W-:Y:S05]  /*1a20*/  BPT.TRAP 0x1 ;  /* 0x000000040000795c */ /* 0x002fea0000300000 */
.L_x_30:
[----:B-1----:R-:W-:Y:S05]  /*1a30*/  BSYNC.RECONVERGENT B0 ;  /* 0x0000000000007941 */ /* 0x002fea0003800200 */
.L_x_29:
[----:B------:R-:W-:Y:S02]  /*1a40*/  UIADD3 UR5, UPT, UPT, UR4, 0x1, URZ ;  /* 0x0000000104057890 */ /* 0x000fe4000fffe0ff */
[----:B------:R-:W-:Y:S02]  /*1a50*/  ULEA UR32, UR4, UR28, 0xc ;  /* 0x0000001c04207291 */ /* 0x000fe4000f8e60ff */
[----:B------:R-:W-:Y:S02]  /*1a60*/  UISETP.NE.AND UP0, UPT, UR5, 0x3, UPT ;  /* 0x000000030500788c */ /* 0x000fe4000bf05270 */
[----:B------:R-:W-:Y:S02]  /*1a70*/  UIADD3 UR16, UP1, UPT, UR26, 0x80, URZ ;  /* 0x000000801a107890 */ /* 0x000fe4000ff3e0ff */
[----:B------:R-:W-:Y:S02]  /*1a80*/  USEL UR9, URZ, 0x1, UP0 ;  /* 0x00000001ff097887 */ /* 0x000fe40008000000 */
[----:B------:R-:W-:-:S02]  /*1a90*/  USEL UR5, UR5, URZ, UP0 ;  /* 0x000000ff05057287 */ /* 0x000fc40008000000 */
[----:B------:R-:W-:Y:S02]  /*1aa0*/  UIADD3 UR14, UP0, UPT, UR26, 0x180, URZ ;  /* 0x000001801a0e7890 */ /* 0x000fe4000ff1e0ff */
[----:B------:R-:W-:Y:S01]  /*1ab0*/  ULEA UR8, UR5, UR7, 0x3 ;  /* 0x0000000705087291 */ /* 0x000fe2000f8e18ff */
[----:B------:R-:W-:Y:S01]  /*1ac0*/  LOP3.LUT R12, R12, UR9, RZ, 0x3c, !PT ;  /* 0x000000090c0c7c12 */ /* 0x000fe2000f8e3cff */
[----:B------:R-:W-:Y:S02]  /*1ad0*/  USHF.L.U32 UR34, UR6, 0x6, URZ ;  /* 0x0000000606227899 */ /* 0x000fe400080006ff */
[----:B------:R-:W-:Y:S01]  /*1ae0*/  UIADD3.X UR17, UPT, UPT, URZ, UR27, URZ, UP1, !UPT ;  /* 0x0000001bff117290 */ /* 0x000fe20008ffe4ff */
[----:B--2---:R-:W-:Y:S01]  /*1af0*/  SHF.L.U32 R0, R12, 0x1f, RZ ;  /* 0x0000001f0c007819 */ /* 0x004fe200000006ff */
[----:B------:R-:W-:Y:S02]  /*1b00*/  UIADD3 UR32, UPT, UPT, UR7, 0x4400, UR32 ;  /* 0x0000440007207890 */ /* 0x000fe4000fffe020 */
[----:B------:R-:W-:Y:S01]  /*1b10*/  UIADD3.X UR15, UPT, UPT, URZ, UR27, URZ, UP0, !UPT ;  /* 0x0000001bff0f7290 */ /* 0x000fe200087fe4ff */
[----:B------:R4:W1:Y:S01]  /*1b20*/  SYNCS.PHASECHK.TRANS64.TRYWAIT P0, [UR8+0x18], R0 ;  /* 0x00001800ff0075a7 */ /* 0x0008620008001108 */
[----:B------:R-:W-:Y:S01]  /*1b30*/  ULEA UR8, UR4, UR7, 0xd ;  /* 0x0000000704087291 */ /* 0x000fe2000f8e68ff */
[----:B------:R-:W-:Y:S01]  /*1b40*/  UMOV UR13, 0x30000 ;  /* 0x00030000000d7882 */ /* 0x000fe20000000000 */
[----:B------:R-:W-:-:S02]  /*1b50*/  UMOV UR18, 0x0 ;  /* 0x0000000000127882 */ /* 0x000fc40000000000 */
[----:B------:R-:W-:Y:S01]  /*1b60*/  UIADD3 UR8, UPT, UPT, UR8, 0x7400, URZ ;  /* 0x0000740008087890 */ /* 0x000fe2000fffe0ff */
[----:B------:R-:W-:Y:S01]  /*1b70*/  UMOV UR19, 0x10000000 ;  /* 0x1000000000137882 */ /* 0x000fe20000000000 */
[----:B------:R-:W-:Y:S01]  /*1b80*/  UMOV UR12, UR36 ;  /* 0x00000024000c7c82 */ /* 0x000fe20008000000 */
[----:B------:R-:W-:Y:S01]  /*1b90*/  UMOV UR9, UR33 ;  /* 0x0000002100097c82 */ /* 0x000fe20008000000 */
[----:B------:R-:W-:Y:S01]  /*1ba0*/  UMOV UR10, UR34 ;  /* 0x00000022000a7c82 */ /* 0x000fe20008000000 */
[----:B------:R2:W-:Y:S01]  /*1bb0*/  UTMALDG.3D.MULTICAST [UR32], [UR16], UR13, desc[UR18] ;  /* 0x00001220100073b4 */ /* 0x0005e2000801180d */
[----:B------:R-:W-:Y:S01]  /*1bc0*/  UIADD3 UR6, UPT, UPT, UR6, 0x1, URZ ;  /* 0x0000000106067890 */ /* 0x000fe2000fffe0ff */
[----:B------:R-:W-:-:S03]  /*1bd0*/  UMOV UR4, UR5 ;  /* 0x0000000500047c82 */ /* 0x000fc60008000000 */
[----:B------:R-:W-:Y:S01]  /*1be0*/  UISETP.NE.AND UP0, UPT, UR6, UR21, UPT ;  /* 0x000000150600728c */ /* 0x000fe2000bf05270 */
[----:B------:R4:W-:Y:S01]  /*1bf0*/  UTMALDG.3D [UR8], [UR14], desc[UR18] ;  /* 0x000012080e0075b4 */ /* 0x0009e20008011000 */
[----:B--2---:R-:W-:-:S07]  /*1c00*/  UMOV UR13, UR21 ;  /* 0x00000015000d7c82 */ /* 0x004fce0008000000 */
[----:B----4-:R-:W-:Y:S05]  /*1c10*/  BRA.U UP0, `(.L_x_31) ;  /* 0xfffffffd004c7547 */ /* 0x010fea000b83ffff */
.L_x_25:
[----:B------:R-:W-:Y:S01]  /*1c20*/  ULEA UR4, UR5, UR7, 0x3 ;  /* 0x0000000705047291 */ /* 0x000fe2000f8e18ff */
[----:B--2---:R-:W-:Y:S01]  /*1c30*/  SHF.L.U32 R0, R12, 0x1f, RZ ;  /* 0x0000001f0c007819 */ /* 0x004fe200000006ff */
[----:B------:R-:W-:Y:S01]  /*1c40*/  @!P1 SYNCS.ARRIVE.TRANS64.A1T0 RZ, [UR7+0x58], RZ ;  /* 0x000058ffffff99a7 */ /* 0x000fe20008100007 */
[----:B------:R-:W-:-:S06]  /*1c50*/  UISETP.GT.AND UP0, UPT, UR43, UR41, UPT ;  /* 0x000000292b00728c */ /* 0x000fcc000bf04270 */
[----:B-1-3--:R1:W2:Y:S03]  /*1c60*/  SYNCS.PHASECHK.TRANS64.TRYWAIT P0, [UR4+0x18], R0 ;  /* 0x00001800ff0075a7 */ /* 0x00a2a60008001104 */
[----:B------:R-:W-:Y:S05]  /*1c70*/  BRA.U !UP0, `(.L_x_32) ;  /* 0x0000000108bc7547 */ /* 0x000fea000b800000 */
[----:B------:R-:W-:Y:S01]  /*1c80*/  UIADD3 UR25, UPT, UPT, UR44, UR13, URZ ;  /* 0x0000000d2c197290 */ /* 0x000fe2000fffe0ff */
[----:B------:R-:W-:-:S11]  /*1c90*/  UMOV UR4, UR5 ;  /* 0x0000000500047c82 */ /* 0x000fd60008000000 */
.L_x_38:
[----:B------:R-:W-:Y:S01]  /*1ca0*/  ULEA UR17, UR4, UR7, 0x3 ;  /* 0x0000000704117291 */ /* 0x000fe2000f8e18ff */
[----:B--2---:R-:W-:Y:S01]  /*1cb0*/  @!P3 MOV R2, 0x3000 ;  /* 0x000030000002b802 */ /* 0x004fe20000000f00 */
[----:B--2-4-:R-:W-:Y:S10]  /*1cc0*/  @P0 BRA `(.L_x_33) ;  /* 0x00000000000c0947 */ /* 0x014ff40003800000 */
[----:B------:R-:W-:-:S04]  /*1cd0*/  SHF.L.U32 R3, R12, 0x1f, RZ ;  /* 0x0000001f0c037819 */ /* 0x000fc800000006ff */
[----:B------:R-:W2:Y:S02]  /*1ce0*/  SYNCS.PHASECHK.TRANS64.TRYWAIT P0, [UR17+0x18], R3 ;  /* 0x00001803ff0075a7 */ /* 0x000ea40008001111 */
[----:B--2---:R-:W-:Y:S05]  /*1cf0*/  @!P0 BRA `(.L_x_34) ;  /* 0x0000005800948947 */ /* 0x004fea0003800000 */
.L_x_33:
[----:B------:R2:W-:Y:S01]  /*1d00*/  @!P3 SYNCS.ARRIVE.TRANS64 RZ, [UR17], R2 ;  /* 0x00000002ffffb9a7 */ /* 0x0005e20008000011 */
[----:B------:R-:W-:-:S04]  /*1d10*/  ULOP3.LUT UR5, UR24, 0x2, URZ, 0xfc, !UPT ;  /* 0x0000000218057892 */ /* 0x000fc8000f8efcff */
[----:B------:R-:W-:-:S09]  /*1d20*/  UISETP.NE.AND UP0, UPT, UR5, 0x2, UPT ;  /* 0x000000020500788c */ /* 0x000fd2000bf05270 */
[----:B------:R-:W-:Y:S05]  /*1d30*/  BRA.U UP0, `(.L_x_35) ;  /* 0x0000000100047547 */ /* 0x000fea000b800000 */
[----:B------:R-:W-:Y:S05]  /*1d40*/  BPT.TRAP 0x1 ;  /* 0x000000040000795c */ /* 0x000fea0000300000 */
.L_x_35:
[----:B------:R-:W-:Y:S04]  /*1d50*/  BSSY.RECONVERGENT B0, `(.L_x_36) ;  /* 0x0000003000007945 */ /* 0x000fe80003800200 */
[----:B------:R-:W-:Y:S05]  /*1d60*/  @P2 BRA `(.L_x_37) ;  /* 0x0000000000042947 */ /* 0x000fea0003800000 */
[----:B------:R-:W-:Y:S05]  /*1d70*/  BPT.TRAP 0x1 ;  /* 0x000000040000795c */ /* 0x000fea0000300000 */
.L_x_37:
[----:B------:R-:W-:Y:S05]  /*1d80*/  BSYNC.RECONVERGENT B0 ;  /* 0x0000000000007941 */ /* 0x000fea0003800200 */
.L_x_36:
[----:B------:R-:W-:Y:S02]  /*1d90*/  UIADD3 UR5, UPT, UPT, UR4, 0x1, URZ ;  /* 0x0000000104057890 */ /* 0x000fe4000fffe0ff */
[----:B------:R-:W-:Y:S02]  /*1da0*/  UIADD3 UR14, UP1, UPT, UR26, 0x80, URZ ;  /* 0x000000801a0e7890 */ /* 0x000fe4000ff3e0ff */
[----:B------:R-:W-:Y:S02]  /*1db0*/  UISETP.NE.AND UP0, UPT, UR5, 0x3, UPT ;  /* 0x000000030500788c */ /* 0x000fe4000bf05270 */
[----:B------:R-:W-:Y:S02]  /*1dc0*/  USHF.L.U32 UR18, UR13, 0x6, URZ ;  /* 0x000000060d127899 */ /* 0x000fe400080006ff */
[----:B------:R-:W-:Y:S02]  /*1dd0*/  USEL UR8, URZ, 0x1, UP0 ;  /* 0x00000001ff087887 */ /* 0x000fe40008000000 */
[----:B------:R-:W-:-:S02]  /*1de0*/  USEL UR5, UR5, URZ, UP0 ;  /* 0x000000ff05057287 */ /* 0x000fc40008000000 */
[----:B------:R-:W-:Y:S02]  /*1df0*/  UIADD3 UR22, UP0, UPT, UR26, 0x180, URZ ;  /* 0x000001801a167890 */ /* 0x000fe4000ff1e0ff */
[----:B------:R-:W-:Y:S01]  /*1e00*/  LOP3.LUT R12, R12, UR8, RZ, 0x3c, !PT ;  /* 0x000000080c0c7c12 */ /* 0x000fe2000f8e3cff */
[----:B------:R-:W-:Y:S02]  /*1e10*/  ULEA UR6, UR5, UR7, 0x3 ;  /* 0x0000000705067291 */ /* 0x000fe4000f8e18ff */
[----:B------:R-:W-:Y:S01]  /*1e20*/  ULEA UR8, UR4, UR7, 0xd ;  /* 0x0000000704087291 */ /* 0x000fe2000f8e68ff */
[----:B-1----:R-:W-:Y:S01]  /*1e30*/  SHF.L.U32 R0, R12, 0x1f, RZ ;  /* 0x0000001f0c007819 */ /* 0x002fe200000006ff */
[----:B------:R-:W-:Y:S02]  /*1e40*/  ULEA UR16, UR4, UR29, 0xc ;  /* 0x0000001d04107291 */ /* 0x000fe4000f8e60ff */
[----:B------:R-:W-:Y:S02]  /*1e50*/  UIADD3.X UR15, UPT, UPT, URZ, UR27, URZ, UP1, !UPT ;  /* 0x0000001bff0f7290 */ /* 0x000fe40008ffe4ff */
[----:B------:R-:W-:Y:S01]  /*1e60*/  UIADD3 UR8, UPT, UPT, UR8, 0x7400, URZ ;  /* 0x0000740008087890 */ /* 0x000fe2000fffe0ff */
[----:B------:R3:W4:Y:S01]  /*1e70*/  SYNCS.PHASECHK.TRANS64.TRYWAIT P0, [UR6+0x18], R0 ;  /* 0x00001800ff0075a7 */ /* 0x0007220008001106 */
[----:B------:R-:W-:Y:S01]  /*1e80*/  UIADD3.X UR23, UPT, UPT, URZ, UR27, URZ, UP0, !UPT ;  /* 0x0000001bff177290 */ /* 0x000fe200087fe4ff */
[----:B------:R-:W-:Y:S01]  /*1e90*/  UMOV UR6, 0x30000 ;  /* 0x0003000000067882 */ /* 0x000fe20000000000 */
[----:B------:R-:W-:Y:S01]  /*1ea0*/  UMOV UR30, 0x0 ;  /* 0x00000000001e7882 */ /* 0x000fe20000000000 */
[----:B------:R-:W-:Y:S01]  /*1eb0*/  UMOV UR31, 0x10000000 ;  /* 0x10000000001f7882 */ /* 0x000fe20000000000 */
[----:B------:R-:W-:Y:S01]  /*1ec0*/  UMOV UR19, UR35 ;  /* 0x0000002300137c82 */ /* 0x000fe20008000000 */
[----:B------:R-:W-:Y:S01]  /*1ed0*/  UMOV UR20, UR36 ;  /* 0x0000002400147c82 */ /* 0x000fe20008000000 */
[----:B------:R-:W-:Y:S01]  /*1ee0*/  UMOV UR12, UR36 ;  /* 0x00000024000c7c82 */ /* 0x000fe20008000000 */
[----:B------:R-:W-:Y:S01]  /*1ef0*/  UMOV UR9, UR17 ;  /* 0x0000001100097c82 */ /* 0x000fe20008000000 */
[----:B------:R-:W-:Y:S01]  /*1f00*/  UMOV UR10, UR18 ;  /* 0x00000012000a7c82 */ /* 0x000fe20008000000 */
[----:B------:R3:W-:Y:S01]  /*1f10*/  UTMALDG.3D.MULTICAST [UR16], [UR14], UR6, desc[UR30] ;  /* 0x00001e100e0073b4 */ /* 0x0007e20008011806 */
[----:B------:R-:W-:Y:S01]  /*1f20*/  UIADD3 UR13, UPT, UPT, UR13, 0x1, URZ ;  /* 0x000000010d0d7890 */ /* 0x000fe2000fffe0ff */
[----:B------:R-:W-:-:S03]  /*1f30*/  UMOV UR4, UR5 ;  /* 0x0000000500047c82 */ /* 0x000fc60008000000 */
[----:B------:R-:W-:Y:S01]  /*1f40*/  UISETP.NE.AND UP0, UPT, UR13, UR25, UPT ;  /* 0x000000190d00728c */ /* 0x000fe2000bf05270 */
[----:B------:R3:W-:Y:S08]  /*1f50*/  UTMALDG.3D [UR8], [UR22], desc[UR30] ;  /* 0x00001e08160075b4 */ /* 0x0007f00008011000 */
[----:B---3--:R-:W-:Y:S05]  /*1f60*/  BRA.U UP0, `(.L_x_38) ;  /* 0xfffffffd004c7547 */ /* 0x008fea000b83ffff */
.L_x_32:
[C---:B------:R-:W-:Y:S01]  /*1f70*/  LEA R3, R11.reuse, UR7, 0x3 ;  /* 0x000000070b037c11 */ /* 0x040fe2000f8e18ff */
[----:B------:R-:W-:Y:S01]  /*1f80*/  NOP ;  /* 0x0000000000007918 */ /* 0x000fe20000000000 */
[----:B-1----:R-:W-:Y:S02]  /*1f90*/  SHF.L.U32 R0, R10, 0x1f, RZ ;  /* 0x0000001f0a007819 */ /* 0x002fe400000006ff */
[----:B------:R-:W-:Y:S02]  /*1fa0*/  LEA R5, R11, UR7, 0x4 ;  /* 0x000000070b057c11 */ /* 0x000fe4000f8e20ff */
[----:B--2-4-:R-:W1:Y:S02]  /*1fb0*/  SYNCS.PHASECHK.TRANS64.TRYWAIT P0, [R3+URZ+0x60], R0 ;  /* 0x00006000030075a7 */ /* 0x014e6400080011ff */
[----:B-1----:R-:W-:Y:S05]  /*1fc0*/  @!P0 BRA `(.L_x_39) ;  /* 0x0000005400f88947 */ /* 0x002fea0003800000 */
.L_x_114:
[----:B------:R-:W2:Y:S01]  /*1fd0*/  LDS.128 R4, [R5+0xf0] ;  /* 0x0000f00005047984 */ /* 0x000ea20000000c00 */
[----:B------:R-:W-:Y:S01]  /*1fe0*/  UISETP.GE.AND UP0, UPT, UR42, 0x1, UPT ;  /* 0x000000012a00788c */ /* 0x000fe2000bf06270 */
[----:B------:R-:W-:Y:S01]  /*1ff0*/  @!PT LDS RZ, [RZ] ;  /* 0x00000000fffff984 */ /* 0x000fe20000000800 */
[----:B------:R-:W-:Y:S01]  /*2000*/  @!PT LDS RZ, [RZ] ;  /* 0x00000000fffff984 */ /* 0x000fe20000000800 */
[----:B------:R-:W-:Y:S01]  /*2010*/  @!PT LDS RZ, [RZ] ;  /* 0x00000000fffff984 */ /* 0x000fe20000000800 */
[----:B------:R-:W-:Y:S01]  /*2020*/  @!PT LDS RZ, [RZ] ;  /* 0x00000000fffff984 */ /* 0x000fe20000000800 */
[----:B------:R3:W-:Y:S06]  /*2030*/  MEMBAR.ALL.CTA ;  /* 0x0000000000007992 */ /* 0x0007ec0000008000 */
[----:B---3--:R-:W3:Y:S01]  /*2040*/  FENCE.VIEW.ASYNC.S ;  /* 0x00000000000073c6 */ /* 0x008ee20000000000 */
[----:B--2---:R-:W-:-:S13]  /*2050*/  LOP3.LUT P0, RZ, R6, 0x1, RZ, 0xc0, !PT ;  /* 0x0000000106ff7812 */ /* 0x004fda000780c0ff */
[----:B---3--:R-:W-:Y:S01]  /*2060*/  VOTEU.ANY UP1, P0 ;  /* 0x0000000000ff7886 */ /* 0x008fe20000020100 */
[----:B------:R-:W-:-:S13]  /*2070*/  PLOP3.LUT P0, PT, PT, PT, UP1, 0x80, 0x8 ;  /* 0x000000000008781c */ /* 0x000fda0003f0f018 */
[----:B-1----:R-:W-:Y:S02]  /*2080*/  @P0 LOP3.LUT R0, R5, 0xffff, RZ, 0xc0, !PT ;  /* 0x0000ffff05000812 */ /* 0x002fe400078ec0ff */
[----:B------:R-:W-:Y:S02]  /*2090*/  @P0 MOV R2, R4 ;  /* 0x0000000400020202 */ /* 0x000fe40000000f00 */
[----:B------:R-:W-:Y:S01]  /*20a0*/  @P0 R2UR UR6, R0 ;  /* 0x00000000000602ca */ /* 0x000fe200000e0000 */
[----:B------:R-:W-:Y:S01]  /*20b0*/  VIADD R0, R3, 0x70 ;  /* 0x0000007003007836 */ /* 0x000fe20000000000 */
[----:B------:R-:W-:Y:S02]  /*20c0*/  @P0 SHF.R.U32.HI R4, RZ, 0x10, R5 ;  /* 0x00000010ff040819 */ /* 0x000fe40000011605 */
[----:B------:R-:W-:Y:S02]  /*20d0*/  @P0 R2UR UR8, R2 ;  /* 0x00000000020802ca */ /* 0x000fe400000e0000 */
[----:B------:R-:W-:-:S02]  /*20e0*/  PRMT R0, RZ, 0x654, R0 ;  /* 0x00000654ff007816 */ /* 0x000fc40000000000 */
[----:B------:R-:W-:Y:S02]  /*20f0*/  @P0 R2UR UR4, R4 ;  /* 0x00000000040402ca */ /* 0x000fe400000e0000 */
[----:B------:R1:W-:Y:S03]  /*2100*/  SYNCS.ARRIVE.TRANS64.RED.A1T0 RZ, [R0+URZ], RZ ;  /* 0x000000ff00ff79a7 */ /* 0x0003e600081004ff */
[----:B------:R-:W-:-:S04]  /*2110*/  @UP1 UMOV UR37, UR6 ;  /* 0x0000000600251c82 */ /* 0x000fc80008000000 */
[----:B------:R-:W-:-:S04]  /*2120*/  @UP1 UMOV UR38, UR8 ;  /* 0x0000000800261c82 */ /* 0x000fc80008000000 */
[----:B------:R-:W-:Y:S01]  /*2130*/  @UP1 UMOV UR36, UR4 ;  /* 0x0000000400241c82 */ /* 0x000fe20008000000 */
[----:B------:R-:W-:Y:S05]  /*2140*/  BRA.U !UP0, `(.L_x_40) ;  /* 0x0000000108d47547 */ /* 0x000fea000b800000 */
[----:B------:R-:W2:Y:S01]  /*2150*/  LDCU.128 UR12, c[0x0][0xb10] ;  /* 0x00016200ff0c77ac */ /* 0x000ea20008000c00 */
[----:B------:R-:W3:Y:S01]  /*2160*/  LDCU UR25, c[0x0][0xb20] ;  /* 0x00016400ff1977ac */ /* 0x000ee20008000800 */
[----:B------:R-:W4:Y:S01]  /*2170*/  LDCU UR20, c[0x0][0xb0c] ;  /* 0x00016180ff1477ac */ /* 0x000f220008000800 */
[----:B------:R-:W1:Y:S01]  /*2180*/  LDCU.64 UR10, c[0x0][0xb28] ;  /* 0x00016500ff0a77ac */ /* 0x000e620008000a00 */
[----:B------:R-:W-:Y:S02]  /*2190*/  UISETP.NE.AND UP3, UPT, UR42, 0x1, UPT ;  /* 0x000000012a00788c */ /* 0x000fe4000bf65270 */
[----:B--2---:R-:W-:Y:S02]  /*21a0*/  UIMAD.WIDE.U32 UR16, UR39, UR15, URZ ;  /* 0x0000000f271072a5 */ /* 0x004fe4000f8e00ff */
[----:B------:R-:W-:Y:S02]  /*21b0*/  UIMAD.WIDE.U32 UR8, UR40, UR12, URZ ;  /* 0x0000000c280872a5 */ /* 0x000fe4000f8e00ff */
[----:B------:R-:W-:-:S02]  /*21c0*/  UISETP.NE.AND UP0, UPT, UR14, 0x1, UPT ;  /* 0x000000010e00788c */ /* 0x000fc4000bf05270 */
[----:B------:R-:W-:Y:S01]  /*21d0*/  UIMAD.WIDE.U32 UR22, UR37, UR15, URZ ;  /* 0x0000000f251672a5 */ /* 0x000fe2000f8e00ff */
[----:B------:R-:W-:Y:S02]  /*21e0*/  UMOV UR16, UR17 ;  /* 0x0000001100107c82 */ /* 0x000fe40008000000 */
[----:B------:R-:W-:Y:S01]  /*21f0*/  UMOV UR8, UR9 ;  /* 0x0000000900087c82 */ /* 0x000fe20008000000 */
[----:B---3--:R-:W-:Y:S02]  /*2200*/  USHF.R.U32.HI UR16, URZ, UR25, UR16 ;  /* 0x00000019ff107299 */ /* 0x008fe40008011610 */
[----:B----4-:R-:W-:Y:S02]  /*2210*/  UISETP.NE.AND UP2, UPT, UR20, 0x1, UPT ;  /* 0x000000011400788c */ /* 0x010fe4000bf45270 */
[----:B------:R-:W-:Y:S02]  /*2220*/  USHF.R.U32.HI UR8, URZ, UR13, UR8 ;  /* 0x0000000dff087299 */ /* 0x000fe40008011608 */
[----:B------:R-:W-:-:S02]  /*2230*/  USEL UR6, UR39, UR16, !UP0 ;  /* 0x0000001027067287 */ /* 0x000fc4000c000000 */
[----:B------:R-:W-:Y:S02]  /*2240*/  USEL UR8, UR40, UR8, !UP2 ;  /* 0x0000000828087287 */ /* 0x000fe4000d000000 */
[----:B-1----:R-:W-:Y:S01]  /*2250*/  UIMAD.WIDE.U32 UR16, UR6, UR10, URZ ;  /* 0x0000000a061072a5 */ /* 0x002fe2000f8e00ff */
[----:B------:R-:W-:Y:S01]  /*2260*/  UMOV UR4, UR23 ;  /* 0x0000001700047c82 */ /* 0x000fe20008000000 */
[----:B------:R-:W-:Y:S02]  /*2270*/  UIMAD.WIDE.U32 UR18, UR38, UR12, URZ ;  /* 0x0000000c261272a5 */ /* 0x000fe4000f8e00ff */
[----:B------:R-:W-:-:S03]  /*2280*/  UIMAD.WIDE.U32 UR22, UR8, UR10, URZ ;  /* 0x0000000a081672a5 */ /* 0x000fc6000f8e00ff */
[----:B------:R-:W-:Y:S01]  /*2290*/  UMOV UR16, UR17 ;  /* 0x0000001100107c82 */ /* 0x000fe20008000000 */
[----:B------:R-:W-:Y:S02]  /*22a0*/  USHF.R.U32.HI UR4, URZ, UR25, UR4 ;  /* 0x00000019ff047299 */ /* 0x000fe40008011604 */
[----:B------:R-:W-:Y:S01]  /*22b0*/  @UP3 USHF.R.U32.HI UR6, URZ, UR11, UR16 ;  /* 0x0000000bff063299 */ /* 0x000fe20008011610 */
[----:B------:R-:W-:Y:S01]  /*22c0*/  UMOV UR18, UR19 ;  /* 0x0000001300127c82 */ /* 0x000fe20008000000 */
[----:B------:R-:W-:Y:S01]  /*22d0*/  UMOV UR22, UR23 ;  /* 0x0000001700167c82 */ /* 0x000fe20008000000 */
[----:B------:R-:W-:Y:S02]  /*22e0*/  USHF.R.U32.HI UR13, URZ, UR13, UR18 ;  /* 0x0000000dff0d7299 */ /* 0x000fe40008011612 */
[----:B------:R-:W-:Y:S02]  /*22f0*/  USEL UR4, UR37, UR4, !UP0 ;  /* 0x0000000425047287 */ /* 0x000fe4000c000000 */
[----:B------:R-:W-:-:S02]  /*2300*/  @UP3 USHF.R.U32.HI UR8, URZ, UR11, UR22 ;  /* 0x0000000bff083299 */ /* 0x000fc40008011616 */
[----:B------:R-:W-:Y:S02]  /*2310*/  UIMAD UR9, UR42, UR6, URZ ;  /* 0x000000062a0972a4 */ /* 0x000fe4000f8e02ff */
[----:B------:R-:W-:Y:S02]  /*2320*/  USEL UR6, UR38, UR13, !UP2 ;  /* 0x0000000d26067287 */ /* 0x000fe4000d000000 */
[----:B------:R-:W-:Y:S02]  /*2330*/  UIMAD UR12, UR42, UR8, URZ ;  /* 0x000000082a0c72a4 */ /* 0x000fe4000f8e02ff */
[----:B------:R-:W-:Y:S02]  /*2340*/  UISETP.GE.AND UP0, UPT, UR4, UR9, UPT ;  /* 0x000000090400728c */ /* 0x000fe4000bf06270 */
[----:B------:R-:W-:Y:S02]  /*2350*/  UIMAD.WIDE.U32 UR16, UR4, UR10, URZ ;  /* 0x0000000a041072a5 */ /* 0x000fe4000f8e00ff */
[----:B------:R-:W-:-:S02]  /*2360*/  UISETP.GE.OR UP0, UPT, UR6, UR12, UP0 ;  /* 0x0000000c0600728c */ /* 0x000fc40008706670 */
        /* <DEDUP_REMOVED lines=19> */
.L_x_40:
[----:B------:R-:W2:Y:S02]  /*24a0*/  LDCU UR4, c[0x0][0xb30] ;  /* 0x00016600ff0477ac */ /* 0x000ea40008000800 */
[----:B--2---:R-:W-:-:S09]  /*24b0*/  UISETP.NE.AND UP0, UPT, UR4, 0x1, UPT ;  /* 0x000000010400788c */ /* 0x004fd2000bf05270 */
[----:B------:R-:W-:Y:S05]  /*24c0*/  BRA.U UP0, `(.L_x_41) ;  /* 0x0000000100447547 */ /* 0x000fea000b800000 */
[----:B------:R-:W2:Y:S01]  /*24d0*/  LDCU.128 UR12, c[0x0][0xb10] ;  /* 0x00016200ff0c77ac */ /* 0x000ea20008000c00 */
[----:B------:R-:W3:Y:S01]  /*24e0*/  LDCU UR16, c[0x0][0xb0c] ;  /* 0x00016180ff1077ac */ /* 0x000ee20008000800 */
[----:B------:R-:W4:Y:S01]  /*24f0*/  LDCU UR17, c[0x0][0xb20] ;  /* 0x00016400ff1177ac */ /* 0x000f220008000800 */
[----:B--2---:R-:W-:Y:S02]  /*2500*/  UIMAD.WIDE.U32 UR10, UR38, UR12, URZ ;  /* 0x0000000c260a72a5 */ /* 0x004fe4000f8e00ff */
[----:B------:R-:W-:Y:S02]  /*2510*/  UIMAD.WIDE.U32 UR8, UR37, UR15, URZ ;  /* 0x0000000f250872a5 */ /* 0x000fe4000f8e00ff */
[----:B---3--:R-:W-:Y:S02]  /*2520*/  UISETP.NE.AND UP2, UPT, UR16, 0x1, UPT ;  /* 0x000000011000788c */ /* 0x008fe4000bf45270 */
[----:B------:R-:W-:Y:S01]  /*2530*/  UISETP.NE.AND UP0, UPT, UR14, 0x1, UPT ;  /* 0x000000010e00788c */ /* 0x000fe2000bf05270 */
[----:B------:R-:W-:-:S02]  /*2540*/  UMOV UR6, UR11 ;  /* 0x0000000b00067c82 */ /* 0x000fc40008000000 */
[----:B------:R-:W-:Y:S01]  /*2550*/  UMOV UR4, UR9 ;  /* 0x0000000900047c82 */ /* 0x000fe20008000000 */
[----:B------:R-:W-:Y:S02]  /*2560*/  USHF.R.U32.HI UR6, URZ, UR13, UR6 ;  /* 0x0000000dff067299 */ /* 0x000fe40008011606 */
[----:B----4-:R-:W-:Y:S02]  /*2570*/  USHF.R.U32.HI UR4, URZ, UR17, UR4 ;  /* 0x00000011ff047299 */ /* 0x010fe40008011604 */
[----:B------:R-:W-:Y:S02]  /*2580*/  USEL UR6, UR38, UR6, !UP2 ;  /* 0x0000000626067287 */ /* 0x000fe4000d000000 */
[----:B------:R-:W-:-:S04]  /*2590*/  USEL UR4, UR37, UR4, !UP0 ;  /* 0x0000000425047287 */ /* 0x000fc8000c000000 */
[----:B------:R-:W-:Y:S02]  /*25a0*/  UIADD3 UR8, UPT, UPT, UR6, -UR4, URZ ;  /* 0x8000000406087290 */ /* 0x000fe4000fffe0ff */
[----:B------:R-:W-:Y:S02]  /*25b0*/  UIADD3 UR4, UPT, UPT, -UR6, UR4, URZ ;  /* 0x0000000406047290 */ /* 0x000fe4000fffe1ff */
[----:B------:R-:W-:Y:S02]  /*25c0*/  UIMAD UR37, UR8, UR14, UR37 ;  /* 0x0000000e082572a4 */ /* 0x000fe4000f8e0225 */
[----:B------:R-:W-:-:S12]  /*25d0*/  UIMAD UR38, UR4, UR16, UR38 ;  /* 0x00000010042672a4 */ /* 0x000fd8000f8e0226 */
.L_x_41:
[----:B------:R-:W-:Y:S01]  /*25e0*/  VIADD R11, R11, 0x1 ;  /* 0x000000010b0b7836 */ /* 0x000fe20000000000 */
[----:B------:R-:W-:Y:S01]  /*25f0*/  PLOP3.LUT P1, PT, PT, PT, PT, 0x80, 0x8 ;  /* 0x000000000008781c */ /* 0x000fe20003f2f070 */
[----:B------:R-:W-:Y:S02]  /*2600*/  UIADD3 UR16, UPT, UPT, UR38, UR62, URZ ;  /* 0x0000003e26107290 */ /* 0x000fe4000fffe0ff */
[----:B------:R-:W-:Y:S01]  /*2610*/  UIADD3 UR20, UPT, UPT, UR37, UR59, URZ ;  /* 0x0000003b25147290 */ /* 0x000fe2000fffe0ff */
[----:B------:R-:W-:-:S04]  /*2620*/  ISETP.NE.AND P0, PT, R11, 0x2, PT ;  /* 0x000000020b00780c */ /* 0x000fc80003f05270 */
[----:B------:R-:W-:Y:S02]  /*2630*/  SEL R3, RZ, 0x1, P0 ;  /* 0x00000001ff037807 */ /* 0x000fe40000000000 */
[----:B------:R-:W-:Y:S02]  /*2640*/  SEL R11, R11, RZ, P0 ;  /* 0x000000ff0b0b7207 */ /* 0x000fe40000000000 */
[----:B------:R-:W-:Y:S01]  /*2650*/  LOP3.LUT R10, R10, R3, RZ, 0x3c, !PT ;  /* 0x000000030a0a7212 */ /* 0x000fe200078e3cff */
[----:B------:R-:W-:Y:S06]  /*2660*/  BRA.U UP1, `(.L_x_42) ;  /* 0xfffffff1015c7547 */ /* 0x000fec000b83ffff */
[----:B------:R-:W-:Y:S01]  /*2670*/  UIADD3 UR7, UPT, UPT, UR7, 0x18, URZ ;  /* 0x0000001807077890 */ /* 0x000fe2000fffe0ff */
[----:B------:R-:W-:-:S03]  /*2680*/  SHF.L.U32 R3, R12, 0x1f, RZ ;  /* 0x0000001f0c037819 */ /* 0x000fc600000006ff */
[----:B------:R-:W-:-:S09]  /*2690*/  ULEA UR4, UR5, UR7, 0x3 ;  /* 0x0000000705047291 */ /* 0x000fd2000f8e18ff */
[----:B------:R-:W2:Y:S02]  /*26a0*/  SYNCS.PHASECHK.TRANS64.TRYWAIT P0, [UR4], R3 ;  /* 0x00000003ff0075a7 */ /* 0x000ea40008001104 */
[----:B--2---:R-:W-:Y:S05]  /*26b0*/  @!P0 BRA `(.L_x_43) ;  /* 0x0000005000508947 */ /* 0x004fea0003800000 */
.L_x_116:
[----:B------:R-:W-:-:S04]  /*26c0*/  UIADD3 UR4, UPT, UPT, UR5, 0x1, URZ ;  /* 0x0000000105047890 */ /* 0x000fc8000fffe0ff */
[----:B------:R-:W-:-:S04]  /*26d0*/  UISETP.NE.AND UP0, UPT, UR4, 0x3, UPT ;  /* 0x000000030400788c */ /* 0x000fc8000bf05270 */
[----:B------:R-:W-:Y:S02]  /*26e0*/  USEL UR6, URZ, 0x1, UP0 ;  /* 0x00000001ff067887 */ /* 0x000fe40008000000 */
[----:B------:R-:W-:-:S04]  /*26f0*/  USEL UR4, UR4, URZ, UP0 ;  /* 0x000000ff04047287 */ /* 0x000fc80008000000 */
[----:B------:R-:W-:Y:S01]  /*2700*/  ULEA UR5, UR4, UR7, 0x3 ;  /* 0x0000000704057291 */ /* 0x000fe2000f8e18ff */
[----:B------:R-:W-:-:S04]  /*2710*/  LOP3.LUT R12, R12, UR6, RZ, 0x3c, !PT ;  /* 0x000000060c0c7c12 */ /* 0x000fc8000f8e3cff */
[----:B-1----:R-:W-:-:S04]  /*2720*/  SHF.L.U32 R3, R12, 0x1f, RZ ;  /* 0x0000001f0c037819 */ /* 0x002fc800000006ff */
[----:B------:R-:W1:Y:S02]  /*2730*/  SYNCS.PHASECHK.TRANS64.TRYWAIT P0, [UR5], R3 ;  /* 0x00000003ff0075a7 */ /* 0x000e640008001105 */
[----:B-1----:R-:W-:Y:S05]  /*2740*/  @!P0 BRA `(.L_x_44) ;  /* 0x0000005000448947 */ /* 0x002fea0003800000 */
.L_x_118:
[----:B------:R-:W-:-:S04]  /*2750*/  UIADD3 UR4, UPT, UPT, UR4, 0x1, URZ ;  /* 0x0000000104047890 */ /* 0x000fc8000fffe0ff */
[----:B------:R-:W-:-:S04]  /*2760*/  UISETP.NE.AND UP0, UPT, UR4, 0x3, UPT ;  /* 0x000000030400788c */ /* 0x000fc8000bf05270 */
[----:B------:R-:W-:Y:S02]  /*2770*/  USEL UR5, URZ, 0x1, UP0 ;  /* 0x00000001ff057887 */ /* 0x000fe40008000000 */
[----:B------:R-:W-:-:S04]  /*2780*/  USEL UR4, UR4, URZ, UP0 ;  /* 0x000000ff04047287 */ /* 0x000fc80008000000 */
[----:B------:R-:W-:Y:S01]  /*2790*/  ULEA UR4, UR4, UR7, 0x3 ;  /* 0x0000000704047291 */ /* 0x000fe2000f8e18ff */
[----:B-1----:R-:W-:-:S04]  /*27a0*/  LOP3.LUT R3, R12, UR5, RZ, 0x3c, !PT ;  /* 0x000000050c037c12 */ /* 0x002fc8000f8e3cff */
[----:B------:R-:W-:Y:S01]  /*27b0*/  SHF.L.U32 R3, R3, 0x1f, RZ ;  /* 0x0000001f03037819 */ /* 0x000fe200000006ff */
[----:B------:R-:W-:-:S07]  /*27c0*/  IMAD.U32 R0, RZ, RZ, UR4 ;  /* 0x00000004ff007e24 */ /* 0x000fce000f8e00ff */
.L_x_45:
[----:B-1----:R1:W2:Y:S02]  /*27d0*/  SYNCS.PHASECHK.TRANS64.TRYWAIT P0, [R0+URZ], R3 ;  /* 0x00000003000075a7 */ /* 0x0022a400080011ff */
[----:B--2---:R-:W-:Y:S05]  /*27e0*/  @!P0 NANOSLEEP.SYNCS 0x989680 ;  /* 0x009896800000895d */ /* 0x004fea0003900000 */
[----:B------:R-:W2:Y:S02]  /*27f0*/  @!P0 SYNCS.PHASECHK.TRANS64 P0, [R0+URZ], R3 ;  /* 0x00000003000085a7 */ /* 0x000ea400080010ff */
[----:B--2---:R-:W-:Y:S05]  /*2800*/  @P0 EXIT ;  /* 0x000000000000094d */ /* 0x004fea0003800000 */
[----:B------:R-:W-:Y:S05]  /*2810*/  BRA `(.L_x_45) ;  /* 0xfffffffc00ec7947 */ /* 0x000fea000383ffff */
.L_x_22:
[----:B------:R-:W1:Y:S02]  /*2820*/  S2UR UR4, SR_CgaCtaId ;  /* 0x00000000000479c3 */ /* 0x000e640000008800 */
[----:B-1----:R-:W-:-:S04]  /*2830*/  UISETP.NE.AND UP0, UPT, UR4, URZ, UPT ;  /* 0x000000ff0400728c */ /* 0x002fc8000bf05270 */
[----:B------:R-:W-:-:S09]  /*2840*/  UISETP.NE.OR UP0, UPT, UR17, 0x1, UP0 ;  /* 0x000000011100788c */ /* 0x000fd20008705670 */
[----:B------:R-:W-:Y:S05]  /*2850*/  BRA.U UP0, `(.L_x_46) ;  /* 0x00000005004c7547 */ /* 0x000fea000b800000 */
[----:B------:R-:W1:Y:S01]  /*2860*/  S2UR UR5, SR_CgaCtaId ;  /* 0x00000000000579c3 */ /* 0x000e620000008800 */
[----:B------:R-:W-:Y:S01]  /*2870*/  UMOV UR4, 0x400 ;  /* 0x0000040000047882 */ /* 0x000fe20000000000 */
[----:B------:R-:W-:Y:S01]  /*2880*/  ISETP.GE.U32.AND P2, PT, R0, 0x2, PT ;  /* 0x000000020000780c */ /* 0x000fe20003f46070 */
[----:B------:R-:W-:Y:S01]  /*2890*/  IMAD.MOV.U32 R12, RZ, RZ, 0x1 ;  /* 0x00000001ff0c7424 */ /* 0x000fe200078e00ff */
[----:B------:R-:W-:Y:S02]  /*28a0*/  CS2R R10, SRZ ;  /* 0x00000000000a7805 */ /* 0x000fe4000001ff00 */
[----:B------:R-:W-:Y:S01]  /*28b0*/  CS2R R8, SRZ ;  /* 0x0000000000087805 */ /* 0x000fe2000001ff00 */
[----:B-1----:R-:W-:-:S03]  /*28c0*/  ULEA UR6, UR5, UR4, 0x18 ;  /* 0x0000000405067291 */ /* 0x002fc6000f8ec0ff */
[----:B------:R-:W-:-:S09]  /*28d0*/  UMOV UR5, URZ ;  /* 0x000000ff00057c82 */ /* 0x000fd20008000000 */
.L_x_50:
[----:B------:R-:W-:Y:S02]  /*28e0*/  LEA R2, R8, UR6, 0x3 ;  /* 0x0000000608027c11 */ /* 0x000fe4000f8e18ff */
[----:B------:R-:W-:-:S03]  /*28f0*/  SHF.L.U32 R5, R9, 0x1f, RZ ;  /* 0x0000001f09057819 */ /* 0x000fc600000006ff */
[----:B------:R-:W-:Y:S01]  /*2900*/  VIADD R4, R2, 0xd0 ;  /* 0x000000d002047836 */ /* 0x000fe20000000000 */
[----:B------:R-:W1:Y:S02]  /*2910*/  SYNCS.PHASECHK.TRANS64.TRYWAIT P0, [R2+URZ+0xc0], R5 ;  /* 0x0000c005020075a7 */ /* 0x000e6400080011ff */
[----:B-1----:R-:W-:Y:S05]  /*2920*/  @!P0 BRA `(.L_x_47) ;  /* 0x0000004c00e48947 */ /* 0x002fea0003800000 */
.L_x_119:
[----:B------:R-:W-:Y:S01]  /*2930*/  ULEA UR4, UR5, UR6, 0x3 ;  /* 0x0000000605047291 */ /* 0x000fe2000f8e18ff */
[----:B------:R-:W-:Y:S02]  /*2940*/  PRMT R4, RZ, 0x654, R4 ;  /* 0x00000654ff047816 */ /* 0x000fe40000000004 */
[----:B-1----:R-:W-:Y:S01]  /*2950*/  SHF.L.U32 R5, R12, 0x1f, RZ ;  /* 0x0000001f0c057819 */ /* 0x002fe200000006ff */
[----:B------:R-:W-:Y:S01]  /*2960*/  UIADD3 UR7, UPT, UPT, UR4, 0x60, URZ ;  /* 0x0000006004077890 */ /* 0x000fe2000fffe0ff */
[----:B------:R1:W-:Y:S05]  /*2970*/  SYNCS.ARRIVE.TRANS64.RED.A1T0 RZ, [R4+URZ], RZ ;  /* 0x000000ff04ff79a7 */ /* 0x0003ea00081004ff */
[----:B------:R-:W-:Y:S01]  /*2980*/  IMAD.U32 R7, RZ, RZ, UR7 ;  /* 0x00000007ff077e24 */ /* 0x000fe2000f8e00ff */
[----:B------:R-:W2:Y:S04]  /*2990*/  SYNCS.PHASECHK.TRANS64.TRYWAIT P0, [UR4+0x70], R5 ;  /* 0x00007005ff0075a7 */ /* 0x000ea80008001104 */
[----:B------:R-:W-:Y:S01]  /*29a0*/  PRMT R6, R0, 0x654, R7 ;  /* 0x0000065400067816 */ /* 0x000fe20000000007 */
[----:B-1----:R-:W-:Y:S01]  /*29b0*/  @!P2 IMAD.MOV.U32 R4, RZ, RZ, 0x10 ;  /* 0x00000010ff04a424 */ /* 0x002fe200078e00ff */
[----:B--2---:R-:W-:Y:S06]  /*29c0*/  @!P0 BRA `(.L_x_48) ;  /* 0x0000004c00d08947 */ /* 0x004fec0003800000 */
.L_x_121:
[----:B------:R-:W-:Y:S01]  /*29d0*/  ULEA UR8, UR5, UR6, 0x4 ;  /* 0x0000000605087291 */ /* 0x000fe2000f8e20ff */
[----:B------:R-:W-:Y:S01]  /*29e0*/  SEL R3, R6, R3, !P2 ;  /* 0x0000000306037207 */ /* 0x000fe20005000000 */
[----:B------:R-:W-:Y:S01]  /*29f0*/  UIADD3 UR9, UPT, UPT, UR4, 0x60, URZ ;  /* 0x0000006004097890 */ /* 0x000fe2000fffe0ff */
[----:B-1----:R-:W-:Y:S01]  /*2a00*/  LEA R2, R11, UR6, 0x3 ;  /* 0x000000060b027c11 */ /* 0x002fe2000f8e18ff */
[----:B------:R-:W-:Y:S01]  /*2a10*/  UIADD3 UR8, UPT, UPT, UR8, 0xf0, URZ ;  /* 0x000000f008087890 */ /* 0x000fe2000fffe0ff */
[----:B------:R-:W-:Y:S01]  /*2a20*/  SHF.L.U32 R5, R10, 0x1f, RZ ;  /* 0x0000001f0a057819 */ /* 0x000fe200000006ff */
[----:B------:R1:W-:Y:S01]  /*2a30*/  @!P2 SYNCS.ARRIVE.TRANS64.RED RZ, [R3+URZ], R4 ;  /* 0x0000000403ffa9a7 */ /* 0x0003e200080004ff */
[----:B------:R-:W-:Y:S01]  /*2a40*/  UIADD3 UR4, UPT, UPT, UR5, 0x1, URZ ;  /* 0x0000000105047890 */ /* 0x000fe2000fffe0ff */
[----:B------:R-:W-:-:S03]  /*2a50*/  VIADD R8, R8, 0x1 ;  /* 0x0000000108087836 */ /* 0x000fc60000000000 */
[----:B------:R-:W-:Y:S02]  /*2a60*/  UISETP.NE.AND UP0, UPT, UR4, 0x2, UPT ;  /* 0x000000020400788c */ /* 0x000fe4000bf05270 */
[----:B------:R-:W-:Y:S06]  /*2a70*/  UGETNEXTWORKID.BROADCAST [UR8], [UR9] ;  /* 0x00000000080073ca */ /* 0x000fec0008000100 */
[----:B------:R-:W-:Y:S01]  /*2a80*/  USEL UR7, URZ, 0x1, UP0 ;  /* 0x00000001ff077887 */ /* 0x000fe20008000000 */
[----:B------:R-:W-:Y:S01]  /*2a90*/  ISETP.NE.AND P0, PT, R8, 0x2, PT ;  /* 0x000000020800780c */ /* 0x000fe20003f05270 */
[----:B------:R-:W-:Y:S01]  /*2aa0*/  USEL UR5, UR4, URZ, UP0 ;  /* 0x000000ff04057287 */ /* 0x000fe20008000000 */
[----:B------:R-:W2:Y:S03]  /*2ab0*/  SYNCS.PHASECHK.TRANS64.TRYWAIT P1, [R2+URZ+0x60], R5 ;  /* 0x00006005020075a7 */ /* 0x000ea600080211ff */
[----:B------:R-:W-:Y:S01]  /*2ac0*/  LOP3.LUT R12, R12, UR7, RZ, 0x3c, !PT ;  /* 0x000000070c0c7c12 */ /* 0x000fe2000f8e3cff */
[----:B-12---:R-:W-:Y:S07]  /*2ad0*/  @!P1 BRA `(.L_x_49) ;  /* 0x0000004c00a49947 */ /* 0x006fee0003800000 */
.L_x_122:
[C---:B------:R-:W-:Y:S01]  /*2ae0*/  LEA R4, R11.reuse, UR6, 0x4 ;  /* 0x000000060b047c11 */ /* 0x040fe2000f8e20ff */
[----:B-1----:R-:W-:Y:S01]  /*2af0*/  VIADD R2, R2, 0x70 ;  /* 0x0000007002027836 */ /* 0x002fe20000000000 */
[----:B------:R-:W-:Y:S01]  /*2b00*/  SEL R8, R8, RZ, P0 ;  /* 0x000000ff08087207 */ /* 0x000fe20000000000 */
[----:B------:R-:W-:-:S03]  /*2b10*/  VIADD R11, R11, 0x1 ;  /* 0x000000010b0b7836 */ /* 0x000fc60000000000 */
[----:B------:R-:W1:Y:S01]  /*2b20*/  LDS.128 R4, [R4+0xf0] ;  /* 0x0000f00004047984 */ /* 0x000e620000000c00 */
[----:B------:R-:W-:Y:S02]  /*2b30*/  PRMT R2, RZ, 0x654, R2 ;  /* 0x00000654ff027816 */ /* 0x000fe40000000002 */
[C---:B------:R-:W-:Y:S01]  /*2b40*/  ISETP.NE.AND P1, PT, R11.reuse, 0x2, PT ;  /* 0x000000020b00780c */ /* 0x040fe20003f25270 */
[----:B------:R-:W-:Y:S01]  /*2b50*/  @!PT LDS RZ, [RZ] ;  /* 0x00000000fffff984 */ /* 0x000fe20000000800 */
[----:B------:R-:W-:Y:S01]  /*2b60*/  @!PT LDS RZ, [RZ] ;  /* 0x00000000fffff984 */ /* 0x000fe20000000800 */
[----:B------:R-:W-:Y:S01]  /*2b70*/  @!PT LDS RZ, [RZ] ;  /* 0x00000000fffff984 */ /* 0x000fe20000000800 */
[----:B------:R-:W-:Y:S01]  /*2b80*/  @!PT LDS RZ, [RZ] ;  /* 0x00000000fffff984 */ /* 0x000fe20000000800 */
[----:B------:R2:W-:Y:S06]  /*2b90*/  MEMBAR.ALL.CTA ;  /* 0x0000000000007992 */ /* 0x0005ec0000008000 */
[----:B--2---:R-:W2:Y:S01]  /*2ba0*/  FENCE.VIEW.ASYNC.S ;  /* 0x00000000000073c6 */ /* 0x004ea20000000000 */
[----:B------:R-:W-:Y:S01]  /*2bb0*/  SEL R11, R11, RZ, P1 ;  /* 0x000000ff0b0b7207 */ /* 0x000fe20000800000 */
[----:B--2---:R2:W-:Y:S01]  /*2bc0*/  SYNCS.ARRIVE.TRANS64.RED.A1T0 RZ, [R2+URZ], RZ ;  /* 0x000000ff02ff79a7 */ /* 0x0045e200081004ff */
[----:B-1----:R-:W-:-:S02]  /*2bd0*/  LOP3.LUT P3, RZ, R6, 0x1, RZ, 0xc0, !PT ;  /* 0x0000000106ff7812 */ /* 0x002fc4000786c0ff */
[----:B------:R-:W-:-:S04]  /*2be0*/  SEL R5, RZ, 0x1, P1 ;  /* 0x00000001ff057807 */ /* 0x000fc80000800000 */
[----:B------:R-:W-:Y:S02]  /*2bf0*/  LOP3.LUT R10, R10, R5, RZ, 0x3c, !PT ;  /* 0x000000050a0a7212 */ /* 0x000fe400078e3cff */
[----:B--2---:R-:W-:-:S04]  /*2c00*/  SEL R2, RZ, 0x1, P0 ;  /* 0x00000001ff027807 */ /* 0x004fc80000000000 */
[----:B------:R-:W-:Y:S01]  /*2c10*/  LOP3.LUT R9, R9, R2, RZ, 0x3c, !PT ;  /* 0x0000000209097212 */ /* 0x000fe200078e3cff */
[----:B------:R-:W-:Y:S06]  /*2c20*/  @P3 BRA `(.L_x_50) ;  /* 0xfffffffc002c3947 */ /* 0x000fec000383ffff */
[----:B------:R-:W-:Y:S01]  /*2c30*/  ULEA UR4, UR5, UR6, 0x3 ;  /* 0x0000000605047291 */ /* 0x000fe2000f8e18ff */
[----:B------:R-:W-:-:S08]  /*2c40*/  SHF.L.U32 R3, R12, 0x1f, RZ ;  /* 0x0000001f0c037819 */ /* 0x000fd000000006ff */
[----:B------:R-:W1:Y:S02]  /*2c50*/  SYNCS.PHASECHK.TRANS64 P0, [UR4+0x70], R3 ;  /* 0x00007003ff0075a7 */ /* 0x000e640008001004 */
[----:B-1----:R-:W-:Y:S05]  /*2c60*/  @P0 BRA `(.L_x_51) ;  /* 0x0000000000080947 */ /* 0x002fea0003800000 */
[----:B------:R-:W1:Y:S02]  /*2c70*/  SYNCS.PHASECHK.TRANS64.TRYWAIT P0, [UR4+0x70], R3 ;  /* 0x00007003ff0075a7 */ /* 0x000e640008001104 */
[----:B-1----:R-:W-:Y:S05]  /*2c80*/  @!P0 BRA `(.L_x_52) ;  /* 0x0000004c004c8947 */ /* 0x002fea0003800000 */
.L_x_51:
[----:B------:R-:W-:-:S04]  /*2c90*/  UIADD3 UR7, UPT, UPT, UR5, 0x1, URZ ;  /* 0x0000000105077890 */ /* 0x000fc8000fffe0ff */
[----:B------:R-:W-:-:S04]  /*2ca0*/  UISETP.NE.AND UP0, UPT, UR7, 0x2, UPT ;  /* 0x000000020700788c */ /* 0x000fc8000bf05270 */
[----:B------:R-:W-:Y:S02]  /*2cb0*/  USEL UR8, URZ, 0x1, UP0 ;  /* 0x00000001ff087887 */ /* 0x000fe40008000000 */
[----:B------:R-:W-:-:S04]  /*2cc0*/  USEL UR7, UR7, URZ, UP0 ;  /* 0x000000ff07077287 */ /* 0x000fc80008000000 */
[----:B------:R-:W-:Y:S01]  /*2cd0*/  ULEA UR7, UR7, UR6, 0x3 ;  /* 0x0000000607077291 */ /* 0x000fe2000f8e18ff */
[----:B-1----:R-:W-:-:S04]  /*2ce0*/  LOP3.LUT R3, R12, UR8, RZ, 0x3c, !PT ;  /* 0x000000080c037c12 */ /* 0x002fc8000f8e3cff */
[----:B------:R-:W-:-:S04]  /*2cf0*/  SHF.L.U32 R0, R3, 0x1f, RZ ;  /* 0x0000001f03007819 */ /* 0x000fc800000006ff */
[----:B------:R-:W1:Y:S02]  /*2d00*/  SYNCS.PHASECHK.TRANS64 P0, [UR7+0x70], R0 ;  /* 0x00007000ff0075a7 */ /* 0x000e640008001007 */
[----:B-1----:R-:W-:Y:S05]  /*2d10*/  @P0 EXIT ;  /* 0x000000000000094d */ /* 0x002fea0003800000 */
[----:B------:R-:W-:Y:S02]  /*2d20*/  SHF.L.U32 R3, R3, 0x1f, RZ ;  /* 0x0000001f03037819 */ /* 0x000fe400000006ff */
[----:B------:R-:W-:-:S07]  /*2d30*/  MOV R0, UR7 ;  /* 0x0000000700007c02 */ /* 0x000fce0008000f00 */
.L_x_53:
[----:B-1----:R1:W2:Y:S02]  /*2d40*/  SYNCS.PHASECHK.TRANS64.TRYWAIT P0, [R0+URZ+0x70], R3 ;  /* 0x00007003000075a7 */ /* 0x0022a400080011ff */
[----:B--2---:R-:W-:Y:S05]  /*2d50*/  @!P0 NANOSLEEP.SYNCS 0x989680 ;  /* 0x009896800000895d */ /* 0x004fea0003900000 */
[----:B------:R-:W2:Y:S02]  /*2d60*/  @!P0 SYNCS.PHASECHK.TRANS64 P0, [R0+URZ+0x70], R3 ;  /* 0x00007003000085a7 */ /* 0x000ea400080010ff */
[----:B--2---:R-:W-:Y:S05]  /*2d70*/  @P0 EXIT ;  /* 0x000000000000094d */ /* 0x004fea0003800000 */
[----:B------:R-:W-:Y:S05]  /*2d80*/  BRA `(.L_x_53) ;  /* 0xfffffffc00ec7947 */ /* 0x000fea000383ffff */
.L_x_46:
[----:B------:R-:W-:Y:S05]  /*2d90*/  BRA.U UP4, `(.L_x_54) ;  /* 0x0000000d04a07547 */ /* 0x000fea000b800000 */
[----:B------:R-:W1:Y:S01]  /*2da0*/  S2UR UR7, SR_CgaCtaId ;  /* 0x00000000000779c3 */ /* 0x000e620000008800 */
[----:B------:R-:W-:Y:S01]  /*2db0*/  UMOV UR4, 0x40 ;  /* 0x0000004000047882 */ /* 0x000fe20000000000 */
[----:B------:R-:W-:Y:S01]  /*2dc0*/  NOP ;  /* 0x0000000000007918 */ /* 0x000fe20000000000 */
[----:B------:R-:W-:Y:S01]  /*2dd0*/  UMOV UR6, 0x400 ;  /* 0x0000040000067882 */ /* 0x000fe20000000000 */
[----:B-1----:R-:W-:Y:S02]  /*2de0*/  ULEA UR5, UR7, UR4, 0x18 ;  /* 0x0000000407057291 */ /* 0x002fe4000f8ec0ff */
[----:B------:R-:W-:-:S07]  /*2df0*/  ULEA UR6, UR7, UR6, 0x18 ;  /* 0x0000000607067291 */ /* 0x000fce000f8ec0ff */
[----:B------:R-:W1:Y:S02]  /*2e00*/  LDS.U8 R0, [UR5+0x1c] ;  /* 0x00001c05ff007984 */ /* 0x000e640008000000 */
[----:B-1----:R-:W-:-:S13]  /*2e10*/  ISETP.NE.AND P0, PT, R0, RZ, PT ;  /* 0x000000ff0000720c */ /* 0x002fda0003f05270 */
[----:B------:R-:W-:Y:S05]  /*2e20*/  @P0 BRA `(.L_x_55) ;  /* 0x0000000000580947 */ /* 0x000fea0003800000 */
[----:B------:R-:W-:-:S13]  /*2e30*/  ELECT P0, URZ, PT ;  /* 0x0000000000ff782f */ /* 0x000fda0003800000 */
[----:B------:R-:W-:Y:S05]  /*2e40*/  @!P0 BRA `(.L_x_56) ;  /* 0x0000000000608947 */ /* 0x000fea0003800000 */
[----:B------:R-:W-:Y:S01]  /*2e50*/  UMOV UR4, 0x10 ;  /* 0x0000001000047882 */ /* 0x000fe20000000000 */
[----:B------:R-:W-:Y:S01]  /*2e60*/  HFMA2 R0, -RZ, RZ, 0, 5.9604644775390625e-08 ;  /* 0x00000001ff007431 */ /* 0x000fe200000001ff */
[----:B------:R-:W-:-:S03]  /*2e70*/  MOV R3, 0xffff ;  /* 0x0000ffff00037802 */ /* 0x000fc60000000f00 */
[----:B------:R-:W-:Y:S04]  /*2e80*/  DEPBAR.LE SB1, 0x36 ;  /* 0x00009d800000791a */ /* 0x000fe80000000000 */
[----:B------:R-:W1:Y:S02]  /*2e90*/  UTCATOMSWS.FIND_AND_SET.ALIGN UP0, UR4, UR4 ;  /* 0x00000004000475e3 */ /* 0x000e640008000800 */
[----:B-1----:R-:W-:Y:S01]  /*2ea0*/  MOV R4, UR4 ;  /* 0x0000000400047c02 */ /* 0x002fe20008000f00 */
[----:B------:R-:W-:Y:S06]  /*2eb0*/  BRA.U UP0, `(.L_x_57) ;  /* 0x0000000100187547 */ /* 0x000fec000b800000 */
.L_x_58:
[----:B------:R-:W-:Y:S05]  /*2ec0*/  NANOSLEEP 0x64 ;  /* 0x000000640000795d */ /* 0x000fea0003800000 */
[----:B------:R-:W-:-:S05]  /*2ed0*/  UMOV UR4, 0x10 ;  /* 0x0000001000047882 */ /* 0x000fca0000000000 */
[----:B------:R-:W-:Y:S04]  /*2ee0*/  DEPBAR.LE SB1, 0x36 ;  /* 0x00009d800000791a */ /* 0x000fe80000000000 */
[----:B------:R-:W1:Y:S02]  /*2ef0*/  UTCATOMSWS.FIND_AND_SET.ALIGN UP0, UR4, UR4 ;  /* 0x00000004000475e3 */ /* 0x000e640008000800 */
[----:B-1----:R-:W-:Y:S01]  /*2f00*/  MOV R4, UR4 ;  /* 0x0000000400047c02 */ /* 0x002fe20008000f00 */
[----:B------:R-:W-:Y:S05]  /*2f10*/  BRA.U !UP0, `(.L_x_58) ;  /* 0xfffffffd08e87547 */ /* 0x000fea000b83ffff */
.L_x_57:
[-C--:B------:R-:W-:Y:S02]  /*2f20*/  SHF.L.U32 R3, R3, R4.reuse, RZ ;  /* 0x0000000403037219 */ /* 0x080fe400000006ff */
[----:B------:R-:W-:Y:S01]  /*2f30*/  SHF.L.U32 R0, R0, R4, RZ ;  /* 0x0000000400007219 */ /* 0x000fe200000006ff */
[----:B------:R-:W-:Y:S02]  /*2f40*/  IMAD.SHL.U32 R4, R4, 0x20, RZ ;  /* 0x0000002004047824 */ /* 0x000fe400078e00ff */
[----:B------:R1:W-:Y:S04]  /*2f50*/  ATOMS.OR RZ, [UR5+0x14], R3 ;  /* 0x00001403ffff798c */ /* 0x0003e8000b000005 */
[----:B------:R1:W-:Y:S04]  /*2f60*/  ATOMS.OR RZ, [UR5+0x18], R0 ;  /* 0x00001800ffff798c */ /* 0x0003e8000b000005 */
[----:B------:R1:W-:Y:S01]  /*2f70*/  STS [UR6+0x110], R4 ;  /* 0x00011004ff007988 */ /* 0x0003e20008000806 */
[----:B------:R-:W-:Y:S05]  /*2f80*/  BRA `(.L_x_56) ;  /* 0x0000000000107947 */ /* 0x000fea0003800000 */
.L_x_55:
[----:B------:R-:W-:Y:S02]  /*2f90*/  MOV R0, 0xffffffff ;  /* 0xffffffff00007802 */ /* 0x000fe40000000f00 */
[----:B------:R-:W-:-:S03]  /*2fa0*/  MOV R4, 0x2fd0 ;  /* 0x00002fd000047802 */ /* 0x000fc60000000f00 */
[----:B------:R1:W-:Y:S04]  /*2fb0*/  STS [UR6+0x110], R0 ;  /* 0x00011000ff007988 */ /* 0x0003e80008000806 */
[----:B-1---5:R-:W-:Y:S05]  /*2fc0*/  CALL.REL.NOINC `($__internal_1_$__cuda_sm10x_tcgen05_guardrail_trap_phase_invalid_during_alloc) ;  /* 0x0000005000087944 */ /* 0x022fea0003c00000 */
.L_x_56:
[----:B------:R-:W-:Y:S05]  /*2fd0*/  WARPSYNC.ALL ;  /* 0x0000000000007948 */ /* 0x000fea0003800000 */
[----:B------:R-:W2:Y:S01]  /*2fe0*/  S2UR UR4, SR_CgaCtaId ;  /* 0x00000000000479c3 */ /* 0x000ea20000008800 */
[----:B------:R-:W-:Y:S01]  /*2ff0*/  UMOV UR17, 0x400 ;  /* 0x0000040000117882 */ /* 0x000fe20000000000 */
[----:B------:R-:W-:-:S06]  /*3000*/  NOP ;  /* 0x0000000000007918 */ /* 0x000fcc0000000000 */
[----:B------:R-:W-:Y:S06]  /*3010*/  BAR.ARV 0x6, 0xa0 ;  /* 0x0182800000007b1d */ /* 0x000fec0000002000 */
[----:B------:R-:W3:Y:S01]  /*3020*/  LDCU UR5, c[0x0][0x38c] ;  /* 0x00007180ff0577ac */ /* 0x000ee20008000800 */
[----:B------:R-:W-:Y:S01]  /*3030*/  LOP3.LUT R2, R2, 0xffff, RZ, 0xc0, !PT ;  /* 0x0000ffff02027812 */ /* 0x000fe200078ec0ff */
[----:B------:R-:W-:Y:S01]  /*3040*/  IMAD.MOV.U32 R11, RZ, RZ, 0x1 ;  /* 0x00000001ff0b7424 */ /* 0x000fe200078e00ff */
[----:B------:R-:W-:Y:S01]  /*3050*/  CS2R R8, SRZ ;  /* 0x0000000000087805 */ /* 0x000fe2000001ff00 */
[----:B------:R-:W4:Y:S01]  /*3060*/  LDCU UR8, c[0x0][0x38c] ;  /* 0x00007180ff0877ac */ /* 0x000f220008000800 */
[----:B------:R-:W-:Y:S01]  /*3070*/  R2UR UR19, R2 ;  /* 0x00000000021372ca */ /* 0x000fe200000e0000 */
[----:B------:R-:W-:Y:S01]  /*3080*/  IMAD.MOV.U32 R10, RZ, RZ, RZ ;  /* 0x000000ffff0a7224 */ /* 0x000fe200078e00ff */
[----:B------:R-:W-:Y:S01]  /*3090*/  UMOV UR22, URZ ;  /* 0x000000ff00167c82 */ /* 0x000fe20008000000 */
[----:B------:R-:W-:Y:S01]  /*30a0*/  UMOV UR14, URZ ;  /* 0x000000ff000e7c82 */ /* 0x000fe20008000000 */
[----:B--2---:R-:W-:Y:S01]  /*30b0*/  ULEA UR17, UR4, UR17, 0x18 ;  /* 0x0000001104117291 */ /* 0x004fe2000f8ec0ff */
[----:B------:R-:W-:Y:S01]  /*30c0*/  UMOV UR26, 0x0 ;  /* 0x00000000001a7882 */ /* 0x000fe20000000000 */
[----:B------:R-:W-:-:S02]  /*30d0*/  UMOV UR27, 0x4200010 ;  /* 0x04200010001b7882 */ /* 0x000fc40000000000 */
[----:B------:R-:W-:Y:S02]  /*30e0*/  UIADD3 UR6, UPT, UPT, UR17, 0x4400, URZ ;  /* 0x0000440011067890 */ /* 0x000fe4000fffe0ff */
[----:B------:R-:W-:Y:S02]  /*30f0*/  UIADD3 UR7, UPT, UPT, UR17, 0x7400, URZ ;  /* 0x0000740011077890 */ /* 0x000fe4000fffe0ff */
[----:B---3--:R-:W-:Y:S01]  /*3100*/  UIADD3 UR5, UPT, UPT, UR5, 0x3f, URZ ;  /* 0x0000003f05057890 */ /* 0x008fe2000fffe0ff */
[----:B-1----:R-:W1:Y:S01]  /*3110*/  LDS R0, [UR17+0x110] ;  /* 0x00011011ff007984 */ /* 0x002e620008000800 */
[----:B------:R-:W-:Y:S02]  /*3120*/  USHF.R.U32.HI UR6, URZ, 0x4, UR6 ;  /* 0x00000004ff067899 */ /* 0x000fe40008011606 */
[----:B------:R-:W-:Y:S02]  /*3130*/  USHF.R.S32.HI UR4, URZ, 0x1f, UR5 ;  /* 0x0000001fff047899 */ /* 0x000fe40008011405 */
[----:B------:R-:W-:-:S02]  /*3140*/  ULOP3.LUT UR6, UR6, 0x3fff, URZ, 0xc0, !UPT ;  /* 0x00003fff06067892 */ /* 0x000fc4000f8ec0ff */
[----:B------:R-:W-:Y:S02]  /*3150*/  ULEA.HI UR4, UR4, UR5, URZ, 0x6 ;  /* 0x0000000504047291 */ /* 0x000fe4000f8f30ff */
[----:B------:R-:W-:Y:S02]  /*3160*/  USHF.R.U32.HI UR5, URZ, 0x4, UR7 ;  /* 0x00000004ff057899 */ /* 0x000fe40008011607 */
[----:B------:R-:W-:Y:S02]  /*3170*/  USHF.R.S32.HI UR28, URZ, 0x6, UR4 ;  /* 0x00000006ff1c7899 */ /* 0x000fe40008011404 */
[----:B------:R-:W-:Y:S02]  /*3180*/  ULOP3.LUT UR5, UR5, 0x3fff, URZ, 0xc0, !UPT ;  /* 0x00003fff05057892 */ /* 0x000fe4000f8ec0ff */
[----:B------:R-:W-:Y:S02]  /*3190*/  UISETP.LT.AND UP0, UPT, UR28, 0x1, UPT ;  /* 0x000000011c00788c */ /* 0x000fe4000bf01270 */
[----:B------:R-:W-:-:S02]  /*31a0*/  ULOP3.LUT UR20, UR6, 0x10000, URZ, 0xfc, !UPT ;  /* 0x0001000006147892 */ /* 0x000fc4000f8efcff */
[----:B------:R-:W-:Y:S02]  /*31b0*/  USEL UR29, UR28, 0x1, !UP0 ;  /* 0x000000011c1d7887 */ /* 0x000fe4000c000000 */
[----:B------:R-:W-:Y:S02]  /*31c0*/  ULOP3.LUT UR21, UR5, 0x10000, URZ, 0xfc, !UPT ;  /* 0x0001000005157892 */ /* 0x000fe4000f8efcff */
[----:B------:R-:W-:Y:S02]  /*31d0*/  UIADD3 UR29, UPT, UPT, -UR29, URZ, URZ ;  /* 0x000000ff1d1d7290 */ /* 0x000fe4000fffe1ff */
[----:B----4-:R-:W-:Y:S01]  /*31e0*/  UISETP.GE.AND UP4, UPT, UR8, 0x1, UPT ;  /* 0x000000010800788c */ /* 0x010fe2000bf86270 */
[----:B------:R-:W-:Y:S01]  /*31f0*/  UMOV UR24, 0x0 ;  /* 0x0000000000187882 */ /* 0x000fe20000000000 */
[----:B------:R-:W-:Y:S01]  /*3200*/  UMOV UR25, 0x4200010 ;  /* 0x0420001000197882 */ /* 0x000fe20000000000 */
[----:B-1----:R-:W-:-:S15]  /*3210*/  R2UR UR30, R0 ;  /* 0x00000000001e72ca */ /* 0x002fde00000e0000 */
.L_x_65:
[----:B------:R-:W-:Y:S02]  /*3220*/  LEA R0, R10, UR17, 0x3 ;  /* 0x000000110a007c11 */ /* 0x000fe4000f8e18ff */
[----:B------:R-:W-:Y:S02]  /*3230*/  SHF.L.U32 R5, R9, 0x1f, RZ ;  /* 0x0000001f09057819 */ /* 0x000fe400000006ff */
[----:B------:R-:W-:Y:S01]  /*3240*/  PLOP3.LUT P0, PT, PT, PT, UP4, 0x80, 0x8 ;  /* 0x000000000008781c */ /* 0x000fe20003f0f048 */
[----:B------:R-:W-:Y:S01]  /*3250*/  VIADD R3, R0, 0x70 ;  /* 0x0000007000037836 */ /* 0x000fe20000000000 */
[----:B-1----:R-:W1:Y:S02]  /*3260*/  SYNCS.PHASECHK.TRANS64.TRYWAIT P1, [R0+URZ+0x60], R5 ;  /* 0x00006005000075a7 */ /* 0x002e6400080211ff */
[----:B-1-3--:R-:W-:Y:S09]  /*3270*/  @!P1 BRA `(.L_x_59) ;  /* 0x0000004400e89947 */ /* 0x00aff20003800000 */
.L_x_124:
[----:B------:R-:W-:Y:S01]  /*3280*/  LEA R4, R10, UR17, 0x4 ;  /* 0x000000110a047c11 */ /* 0x000fe2000f8e20ff */
[----:B------:R-:W-:Y:S01]  /*3290*/  @UP4 ULEA UR4, UR14, UR17, 0x3 ;  /* 0x000000110e044291 */ /* 0x000fe2000f8e18ff */
[----:B------:R-:W-:Y:S01]  /*32a0*/  PLOP3.LUT P2, PT, PT, PT, PT, 0x80, 0x8 ;  /* 0x000000000008781c */ /* 0x000fe20003f4f070 */
[----:B------:R-:W-:Y:S01]  /*32b0*/  ULEA UR23, UR22, UR17, 0x3 ;  /* 0x0000001116177291 */ /* 0x000fe2000f8e18ff */
[----:B------:R-:W-:Y:S02]  /*32c0*/  PRMT R3, RZ, 0x654, R3 ;  /* 0x00000654ff037816 */ /* 0x000fe40000000003 */
[----:B-1----:R-:W1:Y:S01]  /*32d0*/  LDS.128 R4, [R4+0xf0] ;  /* 0x0000f00004047984 */ /* 0x002e620000000c00 */
[----:B------:R-:W-:Y:S02]  /*32e0*/  @P0 SHF.L.U32 R2, R8, 0x1f, RZ ;  /* 0x0000001f08020819 */ /* 0x000fe400000006ff */
[----:B------:R-:W-:Y:S01]  /*32f0*/  SHF.L.U32 R0, R11, 0x1f, RZ ;  /* 0x0000001f0b007819 */ /* 0x000fe200000006ff */
[----:B------:R-:W-:Y:S01]  /*3300*/  @!PT LDS RZ, [RZ] ;  /* 0x00000000fffff984 */ /* 0x000fe20000000800 */
[----:B------:R-:W-:Y:S01]  /*3310*/  @!PT LDS RZ, [RZ] ;  /* 0x00000000fffff984 */ /* 0x000fe20000000800 */
[----:B------:R-:W-:Y:S01]  /*3320*/  @!PT LDS RZ, [RZ] ;  /* 0x00000000fffff984 */ /* 0x000fe20000000800 */
[----:B------:R-:W-:Y:S01]  /*3330*/  @!PT LDS RZ, [RZ] ;  /* 0x00000000fffff984 */ /* 0x000fe20000000800 */
[----:B------:R2:W-:Y:S06]  /*3340*/  MEMBAR.ALL.CTA ;  /* 0x0000000000007992 */ /* 0x0005ec0000008000 */
[----:B--2---:R-:W2:Y:S02]  /*3350*/  FENCE.VIEW.ASYNC.S ;  /* 0x00000000000073c6 */ /* 0x004ea40000000000 */
[----:B--2---:R2:W-:Y:S01]  /*3360*/  SYNCS.ARRIVE.TRANS64.RED.A1T0 RZ, [R3+URZ], RZ ;  /* 0x000000ff03ff79a7 */ /* 0x0045e200081004ff */
[----:B------:R2:W3:Y:S01]  /*3370*/  @P0 SYNCS.PHASECHK.TRANS64.TRYWAIT P2, [UR4], R2 ;  /* 0x00000002ff0005a7 */ /* 0x0004e20008041104 */
[----:B------:R-:W-:Y:S01]  /*3380*/  ULEA.HI UR4, UR22, UR22, URZ, 0x1 ;  /* 0x0000001616047291 */ /* 0x000fe2000f8f08ff */
[----:B-1----:R-:W-:-:S03]  /*3390*/  LOP3.LUT P1, RZ, R6, 0x1, RZ, 0xc0, !PT ;  /* 0x0000000106ff7812 */ /* 0x002fc6000782c0ff */
[----:B------:R-:W-:Y:S02]  /*33a0*/  USHF.L.U32 UR18, UR4, 0x6, URZ ;  /* 0x0000000604127899 */ /* 0x000fe400080006ff */
[----:B------:R-:W-:Y:S02]  /*33b0*/  ULOP3.LUT UR4, UR4, 0xffe, URZ, 0xc0, !UPT ;  /* 0x00000ffe04047892 */ /* 0x000fe4000f8ec0ff */
[----:B------:R-:W-:Y:S02]  /*33c0*/  ULOP3.LUT UR18, UR18, 0xffffff80, URZ, 0xc0, !UPT ;  /* 0xffffff8012127892 */ /* 0x000fe4000f8ec0ff */
[----:B------:R-:W-:Y:S02]  /*33d0*/  UIADD3 UR4, UPT, UPT, -UR4, UR22, URZ ;  /* 0x0000001604047290 */ /* 0x000fe4000fffe1ff */
[----:B------:R-:W-:Y:S01]  /*33e0*/  UIADD3 UR18, UPT, UPT, UR30, UR18, URZ ;  /* 0x000000121e127290 */ /* 0x000fe2000fffe0ff */
[----:B------:R-:W1:Y:S03]  /*33f0*/  SYNCS.PHASECHK.TRANS64.TRYWAIT P0, [UR23+0xa0], R0 ;  /* 0x0000a000ff0075a7 */ /* 0x000e660008001117 */
[----:B------:R-:W-:Y:S01]  /*3400*/  ULEA UR18, UR4, UR18, 0x14 ;  /* 0x0000001204127291 */ /* 0x000fe2000f8ea0ff */
[----:B-123--:R-:W-:Y:S11]  /*3410*/  @!P0 BRA `(.L_x_60) ;  /* 0x0000004400948947 */ /* 0x00eff60003800000 */
.L_x_126:
[----:B------:R-:W-:Y:S01]  /*3420*/  IADD3 R10, PT, PT, R10, 0x1, RZ ;  /* 0x000000010a0a7810 */ /* 0x000fe20007ffe0ff */
[----:B------:R-:W-:Y:S06]  /*3430*/  BRA.U !UP4, `(.L_x_61) ;  /* 0x000000010c987547 */ /* 0x000fec000b800000 */
[----:B------:R-:W-:Y:S01]  /*3440*/  UPLOP3.LUT UP2, UPT, UPT, UPT, UPT, 0x40, 0x4 ;  /* 0x000000000004789c */ /* 0x000fe20003f4e870 */
[----:B------:R-:W-:Y:S01]  /*3450*/  UMOV UR16, UR29 ;  /* 0x0000001d00107c82 */ /* 0x000fe20008000000 */
[----:B------:R-:W-:Y:S01]  /*3460*/  UMOV UR15, UR28 ;  /* 0x0000001c000f7c82 */ /* 0x000fe20008000000 */
[----:B------:R-:W-:-:S08]  /*3470*/  UMOV UR6, UR14 ;  /* 0x0000000e00067c82 */ /* 0x000fd00008000000 */
.L_x_64:
[----:B------:R-:W-:Y:S02]  /*3480*/  UIADD3 UR16, UPT, UPT, UR16, 0x1, URZ ;  /* 0x0000000110107890 */ /* 0x000fe4000fffe0ff */
[----:B--2---:R-:W-:Y:S02]  /*3490*/  ULEA UR5, UR6, UR17, 0x3 ;  /* 0x0000001106057291 */ /* 0x004fe4000f8e18ff */
[----:B------:R-:W-:Y:S01]  /*34a0*/  UISETP.NE.AND UP3, UPT, UR16, URZ, UPT ;  /* 0x000000ff1000728c */ /* 0x000fe2000bf65270 */
[----:B---3--:R-:W-:Y:S10]  /*34b0*/  @P2 BRA `(.L_x_62) ;  /* 0x00000000000c2947 */ /* 0x008ff40003800000 */
[----:B-1----:R-:W-:Y:S04]  /*34c0*/  SHF.L.U32 R3, R8, 0x1f, RZ ;  /* 0x0000001f08037819 */ /* 0x002fe800000006ff */
[----:B------:R-:W1:Y:S02]  /*34d0*/  SYNCS.PHASECHK.TRANS64.TRYWAIT P0, [UR5], R3 ;  /* 0x00000003ff0075a7 */ /* 0x000e640008001105 */
[----:B-1----:R-:W-:Y:S05]  /*34e0*/  @!P0 BRA `(.L_x_63) ;  /* 0x0000004400788947 */ /* 0x002fea0003800000 */
.L_x_62:
[----:B------:R-:W-:Y:S01]  /*34f0*/  UISETP.NE.AND UP0, UPT, UR15, 0x1, UPT ;  /* 0x000000010f00788c */ /* 0x000fe2000bf05270 */
[----:B------:R-:W-:Y:S01]  /*3500*/  PLOP3.LUT P2, PT, PT, PT, PT, 0x80, 0x8 ;  /* 0x000000000008781c */ /* 0x000fe20003f4f070 */
[----:B------:R-:W-:Y:S02]  /*3510*/  UIADD3 UR4, UPT, UPT, UR6, 0x1, URZ ;  /* 0x0000000106047890 */ /* 0x000fe4000fffe0ff */
[----:B------:R-:W-:Y:S02]  /*3520*/  ULEA UR12, UR6, UR21, 0x9 ;  /* 0x00000015060c7291 */ /* 0x000fe4000f8e48ff */
[----:B------:R-:W-:Y:S01]  /*3530*/  UISETP.NE.AND UP1, UPT, UR4, 0x3, UPT ;  /* 0x000000030400788c */ /* 0x000fe2000bf25270 */
[----:B------:R-:W-:Y:S01]  /*3540*/  PLOP3.LUT P0, PT, PT, PT, UP0, 0x80, 0x8 ;  /* 0x000000000008781c */ /* 0x000fe20003f0f008 */
[----:B------:R-:W-:Y:S02]  /*3550*/  UIADD3 UR10, UPT, UPT, UR12, 0x2, URZ ;  /* 0x000000020c0a7890 */ /* 0x000fe4000fffe0ff */
[----:B------:R-:W-:Y:S02]  /*3560*/  USEL UR7, URZ, 0x1, UP1 ;  /* 0x00000001ff077887 */ /* 0x000fe40008800000 */
[----:B------:R-:W-:Y:S02]  /*3570*/  USEL UR14, UR4, URZ, UP1 ;  /* 0x000000ff040e7287 */ /* 0x000fe40008800000 */
[----:B------:R-:W-:Y:S02]  /*3580*/  UIADD3 UR15, UPT, UPT, UR15, -0x1, URZ ;  /* 0xffffffff0f0f7890 */ /* 0x000fe4000fffe0ff */
[----:B------:R-:W-:Y:S01]  /*3590*/  @UP0 ULEA UR4, UR14, UR17, 0x3 ;  /* 0x000000110e040291 */ /* 0x000fe2000f8e18ff */
[----:B------:R-:W-:Y:S01]  /*35a0*/  LOP3.LUT R8, R8, UR7, RZ, 0x3c, !PT ;  /* 0x0000000708087c12 */ /* 0x000fe2000f8e3cff */
[----:B------:R-:W-:Y:S01]  /*35b0*/  UIADD3 UR7, UPT, UPT, UR5, 0x18, URZ ;  /* 0x0000001805077890 */ /* 0x000fe2000fffe0ff */
[----:B------:R-:W-:Y:S02]  /*35c0*/  UMOV UR13, 0x80004020 ;  /* 0x80004020000d7882 */ /* 0x000fe40000000000 */
[----:B-1----:R-:W-:Y:S01]  /*35d0*/  @P0 SHF.L.U32 R0, R8, 0x1f, RZ ;  /* 0x0000001f08000819 */ /* 0x002fe200000006ff */
[----:B------:R-:W-:Y:S01]  /*35e0*/  UMOV UR5, 0x80004020 ;  /* 0x8000402000057882 */ /* 0x000fe20000000000 */
[----:B------:R-:W-:Y:S01]  /*35f0*/  UMOV UR11, 0x80004020 ;  /* 0x80004020000b7882 */ /* 0x000fe20000000000 */
[----:B------:R-:W-:Y:S01]  /*3600*/  UMOV UR9, 0x80004020 ;  /* 0x8000402000097882 */ /* 0x000fe20000000000 */
[----:B------:R2:W3:Y:S01]  /*3610*/  @P0 SYNCS.PHASECHK.TRANS64.TRYWAIT P2, [UR4], R0 ;  /* 0x00000000ff0005a7 */ /* 0x0004e20008041104 */
[----:B------:R-:W-:Y:S03]  /*3620*/  ULEA UR4, UR6, UR20, 0x8 ;  /* 0x0000001406047291 */ /* 0x000fe6000f8e40ff */
[----:B------:R-:W-:Y:S01]  /*3630*/  UMOV UR6, UR14 ;  /* 0x0000000e00067c82 */ /* 0x000fe20008000000 */
[----:B------:R-:W-:Y:S05]  /*3640*/  UIADD3 UR8, UPT, UPT, UR4, 0x2, URZ ;  /* 0x0000000204087890 */ /* 0x000fea000fffe0ff */
[----:B------:R2:W-:Y:S01]  /*3650*/  UTCQMMA gdesc[UR4], gdesc[UR12], tmem[UR18], tmem[UR26], idesc[UR27], UP2 ;  /* 0x00ff1a0c040075ea */ /* 0x0005e20009000312 */
[----:B------:R-:W-:Y:S03]  /*3660*/  UPLOP3.LUT UP2, UPT, UPT, UPT, UPT, 0x80, 0x8 ;  /* 0x000000000008789c */ /* 0x000fe60003f4f070 */
[----:B------:R2:W-:Y:S01]  /*3670*/  UTCQMMA gdesc[UR8], gdesc[UR10], tmem[UR18], tmem[UR24], idesc[UR25], UPT ;  /* 0x00ff180a080075ea */ /* 0x0005e2000b800312 */
[----:B------:R2:W-:Y:S01]  /*3680*/  UTCBAR.MULTICAST [UR7], URZ, UR19 ;  /* 0x000000ff070073e9 */ /* 0x0005e20008000813 */
[----:B------:R-:W-:Y:S06]  /*3690*/  BRA.U UP3, `(.L_x_64) ;  /* 0xfffffffd03787547 */ /* 0x000fec000b83ffff */
.L_x_61:
[----:B--2---:R-:W-:Y:S01]  /*36a0*/  UIADD3 UR4, UPT, UPT, UR22, 0x1, URZ ;  /* 0x0000000116047890 */ /* 0x004fe2000fffe0ff */
[C---:B------:R-:W-:Y:S01]  /*36b0*/  ISETP.NE.AND P0, PT, R10.reuse, 0x2, PT ;  /* 0x000000020a00780c */ /* 0x040fe20003f05270 */
[----:B------:R-:W-:Y:S02]  /*36c0*/  UIADD3 UR5, UPT, UPT, UR23, 0x80, URZ ;  /* 0x0000008017057890 */ /* 0x000fe4000fffe0ff */
[----:B------:R-:W-:Y:S01]  /*36d0*/  UISETP.NE.AND UP0, UPT, UR4, 0x4, UPT ;  /* 0x000000040400788c */ /* 0x000fe2000bf05270 */
[----:B-1----:R-:W-:Y:S02]  /*36e0*/  SEL R0, RZ, 0x1, P0 ;  /* 0x00000001ff007807 */ /* 0x002fe40000000000 */
[----:B------:R-:W-:Y:S01]  /*36f0*/  SEL R10, R10, RZ, P0 ;  /* 0x000000ff0a0a7207 */ /* 0x000fe20000000000 */
[----:B------:R-:W-:Y:S01]  /*3700*/  USEL UR6, URZ, 0x1, UP0 ;  /* 0x00000001ff067887 */ /* 0x000fe20008000000 */
[----:B------:R-:W-:Y:S01]  /*3710*/  LOP3.LUT R9, R9, R0, RZ, 0x3c, !PT ;  /* 0x0000000009097212 */ /* 0x000fe200078e3cff */
[----:B------:R-:W-:Y:S01]  /*3720*/  USEL UR22, UR4, URZ, UP0 ;  /* 0x000000ff04167287 */ /* 0x000fe20008000000 */
[----:B------:R1:W-:Y:S03]  /*3730*/  UTCBAR [UR5], URZ ;  /* 0x000000ff050073e9 */ /* 0x0003e600080000ff */
[----:B------:R-:W-:Y:S01]  /*3740*/  LOP3.LUT R11, R11, UR6, RZ, 0x3c, !PT ;  /* 0x000000060b0b7c12 */ /* 0x000fe2000f8e3cff */
[----:B------:R-:W-:Y:S07]  /*3750*/  @P1 BRA `(.L_x_65) ;  /* 0xfffffff800b01947 */ /* 0x000fee000383ffff */
[----:B------:R-:W2:Y:S01]  /*3760*/  S2UR UR8, SR_CgaCtaId ;  /* 0x00000000000879c3 */ /* 0x000ea20000008800 */
[----:B------:R-:W-:Y:S01]  /*3770*/  ELECT P0, URZ, PT ;  /* 0x0000000000ff782f */ /* 0x000fe20003800000 */
[----:B------:R-:W-:Y:S01]  /*3780*/  IMAD.MOV.U32 R0, RZ, RZ, 0x1 ;  /* 0x00000001ff007424 */ /* 0x000fe200078e00ff */
[----:B------:R-:W-:Y:S01]  /*3790*/  UIADD3 UR17, UPT, UPT, UR17, 0xa0, URZ ;  /* 0x000000a011117890 */ /* 0x000fe2000fffe0ff */
[----:B------:R-:W-:Y:S01]  /*37a0*/  SHF.L.U32 R3, R11, 0x1f, RZ ;  /* 0x0000001f0b037819 */ /* 0x000fe200000006ff */
[----:B------:R-:W-:-:S03]  /*37b0*/  UMOV UR4, 0x40 ;  /* 0x0000004000047882 */ /* 0x000fc60000000000 */
[----:B------:R-:W-:Y:S01]  /*37c0*/  UVIRTCOUNT.DEALLOC.SMPOOL 0x80 ;  /* 0x000000800000784c */ /* 0x000fe20000000000 */
[----:B--2---:R-:W-:Y:S02]  /*37d0*/  ULEA UR8, UR8, UR4, 0x18 ;  /* 0x0000000408087291 */ /* 0x004fe4000f8ec0ff */
[----:B------:R-:W-:-:S07]  /*37e0*/  ULEA UR4, UR22, UR17, 0x3 ;  /* 0x0000001116047291 */ /* 0x000fce000f8e18ff */
[----:B------:R2:W-:Y:S02]  /*37f0*/  @P0 STS.U8 [UR8+0x1c], R0 ;  /* 0x00001c00ff000988 */ /* 0x0005e40008000008 */
[----:B------:R-:W4:Y:S02]  /*3800*/  SYNCS.PHASECHK.TRANS64.TRYWAIT P0, [UR4], R3 ;  /* 0x00000003ff0075a7 */ /* 0x000f240008001104 */
[----:B--2-4-:R-:W-:Y:S05]  /*3810*/  @!P0 BRA `(.L_x_66) ;  /* 0x0000004000c48947 */ /* 0x014fea0003800000 */
.L_x_129:
[----:B------:R-:W-:-:S04]  /*3820*/  UIADD3 UR4, UPT, UPT, UR22, 0x1, URZ ;  /* 0x0000000116047890 */ /* 0x000fc8000fffe0ff */
[----:B------:R-:W-:-:S04]  /*3830*/  UISETP.NE.AND UP0, UPT, UR4, 0x4, UPT ;  /* 0x000000040400788c */ /* 0x000fc8000bf05270 */
[----:B------:R-:W-:Y:S02]  /*3840*/  USEL UR6, URZ, 0x1, UP0 ;  /* 0x00000001ff067887 */ /* 0x000fe40008000000 */
[----:B------:R-:W-:-:S04]  /*3850*/  USEL UR4, UR4, URZ, UP0 ;  /* 0x000000ff04047287 */ /* 0x000fc80008000000 */
[----:B-1----:R-:W-:Y:S01]  /*3860*/  ULEA UR5, UR4, UR17, 0x3 ;  /* 0x0000001104057291 */ /* 0x002fe2000f8e18ff */
[----:B------:R-:W-:-:S04]  /*3870*/  LOP3.LUT R2, R11, UR6, RZ, 0x3c, !PT ;  /* 0x000000060b027c12 */ /* 0x000fc8000f8e3cff */
[----:B--2---:R-:W-:-:S04]  /*3880*/  SHF.L.U32 R3, R2, 0x1f, RZ ;  /* 0x0000001f02037819 */ /* 0x004fc800000006ff */
[----:B------:R-:W1:Y:S02]  /*3890*/  SYNCS.PHASECHK.TRANS64.TRYWAIT P0, [UR5], R3 ;  /* 0x00000003ff0075a7 */ /* 0x000e640008001105 */
[----:B-1----:R-:W-:Y:S05]  /*38a0*/  @!P0 BRA `(.L_x_67) ;  /* 0x0000004000b88947 */ /* 0x002fea0003800000 */
.L_x_131:
        /* <DEDUP_REMOVED lines=9> */
.L_x_133:
[----:B------:R-:W-:-:S04]  /*3940*/  UIADD3 UR4, UPT, UPT, UR4, 0x1, URZ ;  /* 0x0000000104047890 */ /* 0x000fc8000fffe0ff */
[----:B------:R-:W-:-:S04]  /*3950*/  UISETP.NE.AND UP0, UPT, UR4, 0x4, UPT ;  /* 0x000000040400788c */ /* 0x000fc8000bf05270 */
[----:B------:R-:W-:Y:S02]  /*3960*/  USEL UR5, URZ, 0x1, UP0 ;  /* 0x00000001ff057887 */ /* 0x000fe40008000000 */
[----:B------:R-:W-:-:S04]  /*3970*/  USEL UR4, UR4, URZ, UP0 ;  /* 0x000000ff04047287 */ /* 0x000fc80008000000 */
[----:B------:R-:W-:Y:S01]  /*3980*/  ULEA UR4, UR4, UR17, 0x3 ;  /* 0x0000001104047291 */ /* 0x000fe2000f8e18ff */
[----:B-1----:R-:W-:-:S04]  /*3990*/  LOP3.LUT R3, R2, UR5, RZ, 0x3c, !PT ;  /* 0x0000000502037c12 */ /* 0x002fc8000f8e3cff */
[----:B------:R-:W-:-:S04]  /*39a0*/  SHF.L.U32 R3, R3, 0x1f, RZ ;  /* 0x0000001f03037819 */ /* 0x000fc800000006ff */
[----:B------:R-:W1:Y:S02]  /*39b0*/  SYNCS.PHASECHK.TRANS64.TRYWAIT P0, [UR4], R3 ;  /* 0x00000003ff0075a7 */ /* 0x000e640008001104 */
[----:B-1----:R-:W-:Y:S05]  /*39c0*/  @!P0 BRA `(.L_x_69) ;  /* 0x0000004000a08947 */ /* 0x002fea0003800000 */
.L_x_135:
[----:B------:R-:W-:Y:S01]  /*39d0*/  NOP ;  /* 0x0000000000007918 */ /* 0x000fe20000000000 */
[----:B-1----:R-:W1:Y:S01]  /*39e0*/  LDS R0, [UR8+0x14] ;  /* 0x00001408ff007984 */ /* 0x002e620008000800 */
[----:B------:R-:W-:Y:S01]  /*39f0*/  ULOP3.LUT UR4, UR30, 0xffff, URZ, 0xc0, !UPT ;  /* 0x0000ffff1e047892 */ /* 0x000fe2000f8ec0ff */
[----:B------:R-:W-:Y:S01]  /*3a00*/  UMOV UR5, 0xffff ;  /* 0x0000ffff00057882 */ /* 0x000fe20000000000 */
[----:B------:R-:W-:Y:S02]  /*3a10*/  UMOV UR6, 0x1 ;  /* 0x0000000100067882 */ /* 0x000fe40000000000 */
[----:B------:R-:W-:-:S04]  /*3a20*/  USHF.R.U32.HI UR4, URZ, 0x5, UR4 ;  /* 0x00000005ff047899 */ /* 0x000fc80008011604 */
[----:B------:R-:W-:Y:S02]  /*3a30*/  USHF.L.U32 UR5, UR5, UR4, URZ ;  /* 0x0000000405057299 */ /* 0x000fe400080006ff */
[----:B------:R-:W-:-:S04]  /*3a40*/  USHF.L.U32 UR4, UR6, UR4, URZ ;  /* 0x0000000406047299 */ /* 0x000fc800080006ff */
[----:B-1----:R-:W-:-:S04]  /*3a50*/  LOP3.LUT R0, R0, UR5, RZ, 0xc0, !PT ;  /* 0x0000000500007c12 */ /* 0x002fc8000f8ec0ff */
[----:B------:R-:W-:-:S13]  /*3a60*/  ISETP.NE.AND P0, PT, R0, UR5, PT ;  /* 0x0000000500007c0c */ /* 0x000fda000bf05270 */
[----:B------:R-:W-:Y:S05]  /*3a70*/  @P0 BRA `(.L_x_70) ;  /* 0x0000000000580947 */ /* 0x000fea0003800000 */
[----:B------:R-:W1:Y:S02]  /*3a80*/  LDS R0, [UR8+0x18] ;  /* 0x00001808ff007984 */ /* 0x000e640008000800 */
[----:B-1----:R-:W-:-:S04]  /*3a90*/  LOP3.LUT R0, R0, UR4, RZ, 0xc0, !PT ;  /* 0x0000000400007c12 */ /* 0x002fc8000f8ec0ff */
[----:B------:R-:W-:-:S13]  /*3aa0*/  ISETP.NE.AND P0, PT, R0, UR4, PT ;  /* 0x0000000400007c0c */ /* 0x000fda000bf05270 */
[----:B------:R-:W-:Y:S05]  /*3ab0*/  @P0 BRA `(.L_x_71) ;  /* 0x00000000003c0947 */ /* 0x000fea0003800000 */
[----:B------:R-:W1:Y:S01]  /*3ac0*/  S2R R2, SR_LANEID ;  /* 0x0000000000027919 */ /* 0x000e620000000000 */
[----:B------:R-:W-:Y:S01]  /*3ad0*/  ULOP3.LUT UR5, URZ, UR5, URZ, 0x33, !UPT ;  /* 0x00000005ff057292 */ /* 0x000fe2000f8e33ff */
[----:B------:R-:W-:Y:S01]  /*3ae0*/  LOP3.LUT R4, RZ, UR4, RZ, 0x33, !PT ;  /* 0x00000004ff047c12 */ /* 0x000fe2000f8e33ff */
[----:B------:R-:W-:Y:S02]  /*3af0*/  VOTEU.ANY UR4, UPT, PT ;  /* 0x0000000000047886 */ /* 0x000fe400038e0100 */
[----:B------:R-:W-:Y:S01]  /*3b00*/  UFLO.U32 UR4, UR4 ;  /* 0x00000004000472bd */ /* 0x000fe200080e0000 */
[----:B------:R-:W2:Y:S01]  /*3b10*/  REDUX UR6, R4 ;  /* 0x00000000040673c4 */ /* 0x000ea20000000000 */
[----:B------:R-:W-:-:S06]  /*3b20*/  IMAD.U32 R0, RZ, RZ, UR5 ;  /* 0x00000005ff007e24 */ /* 0x000fcc000f8e00ff */
[----:B------:R4:W-:Y:S01]  /*3b30*/  UTCATOMSWS.AND URZ, UR5 ;  /* 0x0000000500ff79e3 */ /* 0x0009e20008000000 */
[----:B------:R-:W3:Y:S01]  /*3b40*/  REDUX UR7, R0 ;  /* 0x00000000000773c4 */ /* 0x000ee20000000000 */
[----:B-1----:R-:W-:Y:S01]  /*3b50*/  ISETP.EQ.U32.AND P0, PT, R2, UR4, PT ;  /* 0x0000000402007c0c */ /* 0x002fe2000bf02070 */
[----:B--2---:R-:W-:Y:S01]  /*3b60*/  IMAD.U32 R2, RZ, RZ, UR6 ;  /* 0x00000006ff027e24 */ /* 0x004fe2000f8e00ff */
[----:B---3--:R-:W-:-:S11]  /*3b70*/  MOV R3, UR7 ;  /* 0x0000000700037c02 */ /* 0x008fd60008000f00 */
[----:B------:R4:W-:Y:S04]  /*3b80*/  @P0 ATOMS.AND RZ, [UR8+0x14], R3 ;  /* 0x00001403ffff098c */ /* 0x0009e8000a800008 */
[----:B------:R4:W-:Y:S01]  /*3b90*/  @P0 ATOMS.AND RZ, [UR8+0x18], R2 ;  /* 0x00001802ffff098c */ /* 0x0009e2000a800008 */
[----:B------:R-:W-:Y:S05]  /*3ba0*/  BRA `(.L_x_72) ;  /* 0x0000000000147947 */ /* 0x000fea0003800000 */
.L_x_71:
[----:B------:R-:W-:Y:S02]  /*3bb0*/  MOV R2, 0x3bd0 ;  /* 0x00003bd000027802 */ /* 0x000fe40000000f00 */
[----:B---3-5:R-:W-:Y:S05]  /*3bc0*/  CALL.REL.NOINC `($__internal_0_$__cuda_sm10x_tcgen05_guardrail_trap_col_being_dealloced_not_returned_by_alloc) ;  /* 0x0000004000fc7944 */ /* 0x028fea0003c00000 */
[----:B------:R-:W-:Y:S05]  /*3bd0*/  BRA `(.L_x_72) ;  /* 0x0000000000087947 */ /* 0x000fea0003800000 */
.L_x_70:
[----:B------:R-:W-:Y:S02]  /*3be0*/  MOV R2, 0x3c00 ;  /* 0x00003c0000027802 */ /* 0x000fe40000000f00 */
[----:B---3-5:R-:W-:Y:S05]  /*3bf0*/  CALL.REL.NOINC `($__internal_2_$__cuda_sm10x_tcgen05_guardrail_trap_unallocated_columns_being_dealloced) ;  /* 0x0000004400087944 */ /* 0x028fea0003c00000 */
.L_x_72:
[----:B------:R-:W-:Y:S01]  /*3c00*/  NOP ;  /* 0x0000000000007918 */ /* 0x000fe20000000000 */
[----:B----4-:R-:W-:Y:S05]  /*3c10*/  EXIT ;  /* 0x000000000000794d */ /* 0x010fea0003800000 */
.L_x_54:
[----:B------:R-:W-:-:S09]  /*3c20*/  UISETP.NE.OR UP0, UPT, UR17, 0x3, !UP3 ;  /* 0x000000031100788c */ /* 0x000fd2000df05670 */
[----:B------:R-:W-:Y:S05]  /*3c30*/  BRA.U UP0, `(.L_x_73) ;  /* 0x0000000d00807547 */ /* 0x000fea000b800000 */
[----:B------:R-:W1:Y:S01]  /*3c40*/  S2UR UR10, SR_CgaCtaId ;  /* 0x00000000000a79c3 */ /* 0x000e620000008800 */
[----:B------:R-:W2:Y:S01]  /*3c50*/  LDCU UR32, c[0x0][0x370] ;  /* 0x00006e00ff2077ac */ /* 0x000ea20008000800 */
[----:B------:R-:W-:Y:S02]  /*3c60*/  HFMA2 R13, -RZ, RZ, 0, 0 ;  /* 0x00000000ff0d7431 */ /* 0x000fe400000001ff */
[----:B------:R-:W-:Y:S01]  /*3c70*/  IMAD.MOV.U32 R15, RZ, RZ, 0x1 ;  /* 0x00000001ff0f7424 */ /* 0x000fe200078e00ff */
[----:B------:R-:W-:Y:S01]  /*3c80*/  MOV R7, 0x1000 ;  /* 0x0000100000077802 */ /* 0x000fe20000000f00 */
[----:B------:R-:W2:Y:S01]  /*3c90*/  LDCU.128 UR28, c[0x0][0xb10] ;  /* 0x00016200ff1c77ac */ /* 0x000ea20008000c00 */
[----:B------:R-:W-:Y:S01]  /*3ca0*/  IMAD.MOV.U32 R14, RZ, RZ, RZ ;  /* 0x000000ffff0e7224 */ /* 0x000fe200078e00ff */
[----:B------:R-:W3:Y:S01]  /*3cb0*/  LDC.64 R16, c[0x0][0x348] ;  /* 0x0000d200ff107b82 */ /* 0x000ee20000000a00 */
[----:B------:R-:W4:Y:S01]  /*3cc0*/  LDCU UR27, c[0x0][0x374] ;  /* 0x00006e80ff1b77ac */ /* 0x000f220008000800 */
[----:B------:R-:W1:Y:S06]  /*3cd0*/  LDCU UR15, c[0x0][0xb0c] ;  /* 0x00016180ff0f77ac */ /* 0x000e6c0008000800 */
[----:B------:R-:W3:Y:S01]  /*3ce0*/  LDC.64 R2, c[0x0][0x888] ;  /* 0x00022200ff027b82 */ /* 0x000ee20000000a00 */
[----:B------:R-:W1:Y:S01]  /*3cf0*/  LDCU UR39, c[0x0][0xb20] ;  /* 0x00016400ff2777ac */ /* 0x000e620008000800 */
[----:B------:R-:W1:Y:S06]  /*3d00*/  LDCU UR4, c[0x0][0xb30] ;  /* 0x00016600ff0477ac */ /* 0x000e6c0008000800 */
[----:B------:R-:W3:Y:S01]  /*3d10*/  LDC.64 R4, c[0x0][0x890] ;  /* 0x00022400ff047b82 */ /* 0x000ee20000000a00 */
[----:B------:R-:W-:Y:S01]  /*3d20*/  UMOV UR21, 0x400 ;  /* 0x0000040000157882 */ /* 0x000fe20000000000 */
[----:B--2---:R-:W-:-:S02]  /*3d30*/  UIMAD.WIDE.U32 UR6, UR32, UR28, URZ ;  /* 0x0000001c200672a5 */ /* 0x004fc4000f8e00ff */
[----:B----4-:R-:W-:Y:S02]  /*3d40*/  UIMAD.WIDE.U32 UR8, UR27, UR31, URZ ;  /* 0x0000001f1b0872a5 */ /* 0x010fe4000f8e00ff */
[----:B-1----:R-:W-:Y:S02]  /*3d50*/  ULEA UR21, UR10, UR21, 0x18 ;  /* 0x000000150a157291 */ /* 0x002fe4000f8ec0ff */
[----:B------:R-:W-:Y:S02]  /*3d60*/  UPLOP3.LUT UP3, UPT, UPT, UPT, UPT, 0x40, 0x4 ;  /* 0x000000000004789c */ /* 0x000fe40003f6e870 */
[----:B------:R-:W-:Y:S02]  /*3d70*/  UIADD3 UR33, UPT, UPT, UR21, 0x38, URZ ;  /* 0x0000003815217890 */ /* 0x000fe4000fffe0ff */
[----:B------:R-:W-:Y:S01]  /*3d80*/  UIADD3 UR17, UPT, UPT, UR21, 0x30, URZ ;  /* 0x0000003015117890 */ /* 0x000fe2000fffe0ff */
[----:B------:R-:W-:Y:S01]  /*3d90*/  UMOV UR6, UR7 ;  /* 0x0000000700067c82 */ /* 0x000fe20008000000 */
[----:B------:R-:W-:Y:S01]  /*3da0*/  UMOV UR35, UR9 ;  /* 0x0000000900237c82 */ /* 0x000fe20008000000 */
[----:B------:R-:W-:-:S02]  /*3db0*/  UISETP.GE.AND UP0, UPT, UR42, 0x1, UPT ;  /* 0x000000012a00788c */ /* 0x000fc4000bf06270 */
[----:B------:R-:W-:Y:S01]  /*3dc0*/  UISETP.NE.AND UP4, UPT, UR42, 0x1, UPT ;  /* 0x000000012a00788c */ /* 0x000fe2000bf85270 */
[----:B------:R-:W1:Y:S01]  /*3dd0*/  LDCU.64 UR22, c[0x0][0xb28] ;  /* 0x00016500ff1677ac */ /* 0x000e620008000a00 */
[----:B------:R-:W-:Y:S02]  /*3de0*/  UISETP.NE.AND UP6, UPT, UR15, 0x1, UPT ;  /* 0x000000010f00788c */ /* 0x000fe4000bfc5270 */
[----:B------:R-:W-:Y:S02]  /*3df0*/  UISETP.NE.AND UP5, UPT, UR30, 0x1, UPT ;  /* 0x000000011e00788c */ /* 0x000fe4000bfa5270 */
[----:B------:R-:W-:Y:S02]  /*3e00*/  UPRMT UR33, UR10, 0x654, UR33 ;  /* 0x000006540a217896 */ /* 0x000fe40008000021 */
[----:B------:R-:W-:Y:S02]  /*3e10*/  USHF.R.U32.HI UR37, URZ, UR29, UR6 ;  /* 0x0000001dff257299 */ /* 0x000fe40008011606 */
[----:B------:R-:W-:-:S02]  /*3e20*/  UPRMT UR34, UR10, 0x654, UR17 ;  /* 0x000006540a227896 */ /* 0x000fc40008000011 */
[----:B------:R-:W-:Y:S02]  /*3e30*/  USHF.R.U32.HI UR35, URZ, UR39, UR35 ;  /* 0x00000027ff237299 */ /* 0x000fe40008011623 */
[----:B------:R-:W-:-:S11]  /*3e40*/  UISETP.NE.AND UP2, UPT, UR4, 0x1, UPT ;  /* 0x000000010400788c */ /* 0x000fd6000bf45270 */
.L_x_82:
[C---:B------:R-:W-:Y:S02]  /*3e50*/  LEA R12, R14.reuse, UR21, 0x3 ;  /* 0x000000150e0c7c11 */ /* 0x040fe4000f8e18ff */
[----:B------:R-:W-:Y:S02]  /*3e60*/  SHF.L.U32 R9, R13, 0x1f, RZ ;  /* 0x0000001f0d097819 */ /* 0x000fe400000006ff */
[----:B------:R-:W-:Y:S02]  /*3e70*/  LEA R10, R14, UR21, 0x4 ;  /* 0x000000150e0a7c11 */ /* 0x000fe4000f8e20ff */
[----:B--2---:R-:W2:Y:S02]  /*3e80*/  SYNCS.PHASECHK.TRANS64.TRYWAIT P0, [R12+URZ+0x60], R9 ;  /* 0x000060090c0075a7 */ /* 0x004ea400080011ff */
[----:B--2---:R-:W-:Y:S05]  /*3e90*/  @!P0 BRA `(.L_x_74) ;  /* 0x0000003c00848947 */ /* 0x004fea0003800000 */
.L_x_136:
[----:B--2---:R-:W2:Y:S01]  /*3ea0*/  LDS.128 R8, [R10+0xf0] ;  /* 0x0000f0000a087984 */ /* 0x004ea20000000c00 */
[----:B------:R-:W-:Y:S01]  /*3eb0*/  UISETP.GE.AND UP0, UPT, UR42, 0x1, UPT ;  /* 0x000000012a00788c */ /* 0x000fe2000bf06270 */
[----:B------:R-:W-:Y:S01]  /*3ec0*/  @!PT LDS RZ, [RZ] ;  /* 0x00000000fffff984 */ /* 0x000fe20000000800 */
[----:B------:R-:W-:Y:S01]  /*3ed0*/  @!PT LDS RZ, [RZ] ;  /* 0x00000000fffff984 */ /* 0x000fe20000000800 */
[----:B------:R-:W-:Y:S01]  /*3ee0*/  @!PT LDS RZ, [RZ] ;  /* 0x00000000fffff984 */ /* 0x000fe20000000800 */
[----:B------:R-:W-:Y:S01]  /*3ef0*/  @!PT LDS RZ, [RZ] ;  /* 0x00000000fffff984 */ /* 0x000fe20000000800 */
[----:B------:R4:W-:Y:S06]  /*3f00*/  MEMBAR.ALL.CTA ;  /* 0x0000000000007992 */ /* 0x0009ec0000008000 */
[----:B----4-:R-:W4:Y:S01]  /*3f10*/  FENCE.VIEW.ASYNC.S ;  /* 0x00000000000073c6 */ /* 0x010f220000000000 */
[----:B--2---:R-:W-:Y:S11]  /*3f20*/  LOP3.LUT P0, RZ, R10, 0x1, RZ, 0xc0, !PT ;  /* 0x000000010aff7812 */ /* 0x004ff6000780c0ff */
[----:B------:R-:W-:Y:S02]  /*3f30*/  @!UPT UIADD3 URZ, UPT, UPT, URZ, URZ, URZ ;  /* 0x000000fffffff290 */ /* 0x000fe4000fffe0ff */
[----:B----4-:R-:W-:Y:S01]  /*3f40*/  VOTEU.ANY UP1, P0 ;  /* 0x0000000000ff7886 */ /* 0x010fe20000020100 */
[----:B------:R-:W-:Y:S11]  /*3f50*/  PLOP3.LUT P0, PT, PT, PT, UP1, 0x80, 0x8 ;  /* 0x000000000008781c */ /* 0x000ff60003f0f018 */
[----:B------:R-:W-:Y:S02]  /*3f60*/  @!UPT UIADD3 URZ, UPT, UPT, URZ, URZ, URZ ;  /* 0x000000fffffff290 */ /* 0x000fe4000fffe0ff */
[----:B------:R-:W-:Y:S02]  /*3f70*/  @P0 SHF.R.U32.HI R0, RZ, 0x10, R9 ;  /* 0x00000010ff000819 */ /* 0x000fe40000011609 */
[----:B------:R-:W-:Y:S02]  /*3f80*/  @P0 MOV R6, R8 ;  /* 0x0000000800060202 */ /* 0x000fe40000000f00 */
[----:B------:R-:W-:Y:S01]  /*3f90*/  @P0 R2UR UR4, R0 ;  /* 0x00000000000402ca */ /* 0x000fe200000e0000 */
[----:B------:R-:W-:Y:S01]  /*3fa0*/  VIADD R0, R12, 0x70 ;  /* 0x000000700c007836 */ /* 0x000fe20000000000 */
[----:B------:R-:W-:Y:S02]  /*3fb0*/  @P0 LOP3.LUT R8, R9, 0xffff, RZ, 0xc0, !PT ;  /* 0x0000ffff09080812 */ /* 0x000fe400078ec0ff */
[----:B------:R-:W-:Y:S02]  /*3fc0*/  @P0 R2UR UR6, R6 ;  /* 0x00000000060602ca */ /* 0x000fe400000e0000 */
[----:B------:R-:W-:Y:S02]  /*3fd0*/  PRMT R0, RZ, 0x654, R0 ;  /* 0x00000654ff007816 */ /* 0x000fe40000000000 */
[----:B------:R-:W-:Y:S02]  /*3fe0*/  @P0 R2UR UR5, R8 ;  /* 0x00000000080502ca */ /* 0x000fe400000e0000 */
[----:B------:R2:W-:Y:S03]  /*3ff0*/  SYNCS.ARRIVE.TRANS64.RED.A1T0 RZ, [R0+URZ], RZ ;  /* 0x000000ff00ff79a7 */ /* 0x0005e600081004ff */
[----:B------:R-:W-:Y:S04]  /*4000*/  @UP1 UMOV UR26, UR4 ;  /* 0x00000004001a1c82 */ /* 0x000fe80008000000 */
[----:B------:R-:W-:Y:S04]  /*4010*/  @UP1 UMOV UR14, UR6 ;  /* 0x00000006000e1c82 */ /* 0x000fe80008000000 */
[----:B------:R-:W-:Y:S01]  /*4020*/  @UP1 UMOV UR13, UR5 ;  /* 0x00000005000d1c82 */ /* 0x000fe20008000000 */
[----:B------:R-:W-:Y:S05]  /*4030*/  BRA.U !UP0, `(.L_x_75) ;  /* 0x0000000108a47547 */ /* 0x000fea000b800000 */
[----:B------:R-:W-:Y:S02]  /*4040*/  UIMAD.WIDE.U32 UR8, UR13, UR31, URZ ;  /* 0x0000001f0d0872a5 */ /* 0x000fe4000f8e00ff */
[----:B------:R-:W-:Y:S02]  /*4050*/  UIMAD.WIDE.U32 UR10, UR14, UR28, URZ ;  /* 0x0000001c0e0a72a5 */ /* 0x000fe4000f8e00ff */
[----:B------:R-:W-:Y:S02]  /*4060*/  USEL UR4, UR27, UR35, !UP5 ;  /* 0x000000231b047287 */ /* 0x000fe4000e800000 */
[----:B------:R-:W-:Y:S02]  /*4070*/  USEL UR7, UR32, UR37, !UP6 ;  /* 0x0000002520077287 */ /* 0x000fe4000f000000 */
[----:B-1----:R-:W-:Y:S02]  /*4080*/  UIMAD.WIDE.U32 UR18, UR4, UR22, URZ ;  /* 0x00000016041272a5 */ /* 0x002fe4000f8e00ff */
[----:B------:R-:W-:Y:S01]  /*4090*/  UIMAD.WIDE.U32 UR24, UR7, UR22, URZ ;  /* 0x00000016071872a5 */ /* 0x000fe2000f8e00ff */
[----:B------:R-:W-:Y:S02]  /*40a0*/  UMOV UR5, UR9 ;  /* 0x0000000900057c82 */ /* 0x000fe40008000000 */
[----:B------:R-:W-:Y:S03]  /*40b0*/  USHF.R.U32.HI UR6, URZ, UR39, UR5 ;  /* 0x00000027ff067299 */ /* 0x000fe60008011605 */
[----:B------:R-:W-:Y:S01]  /*40c0*/  UMOV UR5, UR11 ;  /* 0x0000000b00057c82 */ /* 0x000fe20008000000 */
[----:B------:R-:W-:Y:S02]  /*40d0*/  USEL UR6, UR13, UR6, !UP5 ;  /* 0x000000060d067287 */ /* 0x000fe4000e800000 */
[----:B------:R-:W-:Y:S02]  /*40e0*/  USHF.R.U32.HI UR8, URZ, UR29, UR5 ;  /* 0x0000001dff087299 */ /* 0x000fe40008011605 */
[----:B------:R-:W-:Y:S01]  /*40f0*/  UIMAD.WIDE.U32 UR10, UR6, UR22, URZ ;  /* 0x00000016060a72a5 */ /* 0x000fe2000f8e00ff */
[----:B------:R-:W-:Y:S02]  /*4100*/  UMOV UR5, UR19 ;  /* 0x0000001300057c82 */ /* 0x000fe40008000000 */
[----:B------:R-:W-:Y:S03]  /*4110*/  @UP4 USHF.R.U32.HI UR4, URZ, UR23, UR5 ;  /* 0x00000017ff044299 */ /* 0x000fe60008011605 */
[----:B------:R-:W-:Y:S01]  /*4120*/  UMOV UR5, UR25 ;  /* 0x0000001900057c82 */ /* 0x000fe20008000000 */
[----:B------:R-:W-:Y:S02]  /*4130*/  UIMAD UR4, UR42, UR4, URZ ;  /* 0x000000042a0472a4 */ /* 0x000fe4000f8e02ff */
[----:B------:R-:W-:Y:S02]  /*4140*/  @UP4 USHF.R.U32.HI UR7, URZ, UR23, UR5 ;  /* 0x00000017ff074299 */ /* 0x000fe40008011605 */
[----:B------:R-:W-:Y:S02]  /*4150*/  USEL UR5, UR14, UR8, !UP6 ;  /* 0x000000080e057287 */ /* 0x000fe4000f000000 */
[----:B------:R-:W-:Y:S02]  /*4160*/  UIMAD UR8, UR42, UR7, URZ ;  /* 0x000000072a0872a4 */ /* 0x000fe4000f8e02ff */
[----:B------:R-:W-:Y:S03]  /*4170*/  UISETP.GE.AND UP0, UPT, UR6, UR4, UPT ;  /* 0x000000040600728c */ /* 0x000fe6000bf06270 */
[----:B------:R-:W-:Y:S01]  /*4180*/  UMOV UR4, UR11 ;  /* 0x0000000b00047c82 */ /* 0x000fe20008000000 */
[----:B------:R-:W-:Y:S02]  /*4190*/  UISETP.GE.OR UP0, UPT, UR5, UR8, UP0 ;  /* 0x000000080500728c */ /* 0x000fe40008706670 */
[----:B------:R-:W-:Y:S02]  /*41a0*/  USHF.R.U32.HI UR4, URZ, UR23, UR4 ;  /* 0x00000017ff047299 */ /* 0x000fe40008011604 */
[----:B------:R-:W-:Y:S02]  /*41b0*/  UIMAD.WIDE.U32 UR8, UR5, UR22, URZ ;  /* 0x00000016050872a5 */ /* 0x000fe4000f8e00ff */
[----:B------:R-:W-:Y:S04]  /*41c0*/  USEL UR10, UR6, UR4, !UP4 ;  /* 0x00000004060a7287 */ /* 0x000fe8000e000000 */
[----:B------:R-:W-:Y:S01]  /*41d0*/  UIADD3 UR11, UPT, UPT, -UR10, URZ, URZ ;  /* 0x000000ff0a0b7290 */ /* 0x000fe2000fffe1ff */
[----:B------:R-:W-:Y:S02]  /*41e0*/  @!UP0 UMOV UR4, UR9 ;  /* 0x0000000900048c82 */ /* 0x000fe40008000000 */
[----:B------:R-:W-:Y:S02]  /*41f0*/  @!UP0 USHF.R.U32.HI UR4, URZ, UR23, UR4 ;  /* 0x00000017ff048299 */ /* 0x000fe40008011604 */
[----:B------:R-:W-:Y:S02]  /*4200*/  UIMAD UR8, UR42, UR11, UR6 ;  /* 0x0000000b2a0872a4 */ /* 0x000fe4000f8e0206 */
[----:B------:R-:W-:Y:S04]  /*4210*/  @!UP0 USEL UR4, UR5, UR4, !UP4 ;  /* 0x0000000405048287 */ /* 0x000fe8000e000000 */
[----:B------:R-:W-:Y:S02]  /*4220*/  @!UP0 UIMAD UR8, UR7, UR8, UR4 ;  /* 0x00000008070882a4 */ /* 0x000fe4000f8e0204 */
[----:B------:R-:W-:Y:S02]  /*4230*/  @!UP0 UIADD3 UR9, UPT, UPT, UR10, -UR4, URZ ;  /* 0x800000040a098290 */ /* 0x000fe4000fffe0ff */
[----:B------:R-:W-:Y:S02]  /*4240*/  UIADD3 UR4, UPT, UPT, -UR5, URZ, URZ ;  /* 0x000000ff05047290 */ /* 0x000fe4000fffe1ff */
[----:B------:R-:W-:Y:S02]  /*4250*/  UIADD3 UR7, UPT, UPT, -UR6, URZ, URZ ;  /* 0x000000ff06077290 */ /* 0x000fe4000fffe1ff */
[----:B------:R-:W-:Y:S02]  /*4260*/  @!UP0 UIMAD UR6, UR9, UR42, UR5 ;  /* 0x0000002a090682a4 */ /* 0x000fe4000f8e0205 */
[----:B------:R-:W-:Y:S02]  /*4270*/  UIMAD UR14, UR15, UR4, UR14 ;  /* 0x000000040f0e72a4 */ /* 0x000fe4000f8e020e */
[----:B------:R-:W-:Y:S01]  /*4280*/  UIMAD UR13, UR30, UR7, UR13 ;  /* 0x000000071e0d72a4 */ /* 0x000fe2000f8e020d */
[----:B------:R-:W-:Y:S02]  /*4290*/  @!UP0 UMOV UR5, UR8 ;  /* 0x0000000800058c82 */ /* 0x000fe40008000000 */
[----:B------:R-:W-:Y:S02]  /*42a0*/  UIMAD UR14, UR5, UR15, UR14 ;  /* 0x0000000f050e72a4 */ /* 0x000fe4000f8e020e */
[----:B------:R-:W-:Y:S11]  /*42b0*/  UIMAD UR13, UR6, UR30, UR13 ;  /* 0x0000001e060d72a4 */ /* 0x000ff6000f8e020d */
[----:B------:R-:W-:Y:S01]  /*42c0*/  @!UPT UIADD3 URZ, UPT, UPT, URZ, URZ, URZ ;  /* 0x000000fffffff290 */ /* 0x000fe2000fffe0ff */
.L_x_75:
[----:B------:R-:W4:Y:S01]  /*42d0*/  @!UP2 LDCU.128 UR8, c[0x0][0xb10] ;  /* 0x00016200ff08a7ac */ /* 0x000f220008000c00 */
[C---:B---3--:R-:W-:Y:S02]  /*42e0*/  ISETP.NE.U32.AND P1, PT, R4.reuse, RZ, PT ;  /* 0x000000ff0400720c */ /* 0x048fe40003f25070 */
[----:B------:R-:W-:Y:S02]  /*42f0*/  ISETP.NE.U32.AND P0, PT, R4, RZ, PT ;  /* 0x000000ff0400720c */ /* 0x000fe40003f05070 */
[C---:B------:R-:W-:Y:S02]  /*4300*/  ISETP.NE.AND.EX P1, PT, R5.reuse, RZ, PT, P1 ;  /* 0x000000ff0500720c */ /* 0x040fe40003f25310 */
[----:B------:R-:W-:Y:S01]  /*4310*/  ISETP.NE.AND.EX P0, PT, R5, RZ, PT, P0 ;  /* 0x000000ff0500720c */ /* 0x000fe20003f05300 */
[----:B------:R-:W3:Y:S01]  /*4320*/  @!UP2 LDCU UR5, c[0x0][0xb0c] ;  /* 0x00016180ff05a7ac */ /* 0x000ee20008000800 */
[----:B------:R-:W-:Y:S01]  /*4330*/  SHF.L.U32 R9, R15, 0x1f, RZ ;  /* 0x0000001f0f097819 */ /* 0x000fe200000006ff */
[----:B------:R-:W-:Y:S02]  /*4340*/  USHF.L.U32 UR19, UR16, 0x6, URZ ;  /* 0x0000000610137899 */ /* 0x000fe400080006ff */
[----:B------:R-:W-:Y:S02]  /*4350*/  USHF.L.U32 UR18, UR20, 0x7, URZ ;  /* 0x0000000714127899 */ /* 0x000fe400080006ff */
[----:B----4-:R-:W-:Y:S07]  /*4360*/  UIMAD.WIDE.U32 UR6, UR14, UR8, URZ ;  /* 0x000000080e0672a5 */ /* 0x010fee000f8e00ff */
[----:B------:R-:W-:Y:S01]  /*4370*/  @!UP2 UMOV UR4, UR7 ;  /* 0x000000070004ac82 */ /* 0x000fe20008000000 */
[----:B---3--:R-:W-:Y:S02]  /*4380*/  @!UP2 UISETP.NE.AND UP0, UPT, UR5, 0x1, UPT ;  /* 0x000000010500a88c */ /* 0x008fe4000bf05270 */
[----:B------:R-:W-:Y:S02]  /*4390*/  @!UP2 USHF.R.U32.HI UR4, URZ, UR9, UR4 ;  /* 0x00000009ff04a299 */ /* 0x000fe40008011604 */
[----:B------:R-:W-:Y:S02]  /*43a0*/  UIMAD.WIDE.U32 UR6, UR13, UR11, URZ ;  /* 0x0000000b0d0672a5 */ /* 0x000fe4000f8e00ff */
[----:B------:R-:W-:Y:S02]  /*43b0*/  @!UP2 USEL UR8, UR14, UR4, !UP0 ;  /* 0x000000040e08a287 */ /* 0x000fe4000c000000 */
[----:B------:R-:W-:Y:S03]  /*43c0*/  @!UP2 UISETP.NE.AND UP0, UPT, UR10, 0x1, UPT ;  /* 0x000000010a00a88c */ /* 0x000fe6000bf05270 */
[----:B------:R-:W-:Y:S02]  /*43d0*/  @!UP2 UMOV UR6, UR7 ;  /* 0x000000070006ac82 */ /* 0x000fe40008000000 */
[----:B------:R-:W3:Y:S02]  /*43e0*/  @!UP2 LDCU UR4, c[0x0][0xb20] ;  /* 0x00016400ff04a7ac */ /* 0x000ee40008000800 */
[----:B---3--:R-:W-:Y:S04]  /*43f0*/  @!UP2 USHF.R.U32.HI UR6, URZ, UR4, UR6 ;  /* 0x00000004ff06a299 */ /* 0x008fe80008011606 */
[----:B------:R-:W-:Y:S04]  /*4400*/  @!UP2 USEL UR6, UR13, UR6, !UP0 ;  /* 0x000000060d06a287 */ /* 0x000fe8000c000000 */
[----:B------:R-:W-:Y:S02]  /*4410*/  @!UP2 UIADD3 UR4, UPT, UPT, -UR8, UR6, URZ ;  /* 0x000000060804a290 */ /* 0x000fe4000fffe1ff */
[----:B------:R-:W-:Y:S02]  /*4420*/  @!UP2 UIADD3 UR6, UPT, UPT, UR8, -UR6, URZ ;  /* 0x800000060806a290 */ /* 0x000fe4000fffe0ff */
[----:B------:R-:W-:Y:S02]  /*4430*/  @!UP2 UIMAD UR14, UR4, UR5, UR14 ;  /* 0x00000005040ea2a4 */ /* 0x000fe4000f8e020e */
[----:B------:R-:W-:Y:S01]  /*4440*/  @!UP2 UIMAD UR13, UR6, UR10, UR13 ;  /* 0x0000000a060da2a4 */ /* 0x000fe2000f8e020d */
[----:B------:R-:W-:Y:S11]  /*4450*/  BRA.U UP3, `(.L_x_76) ;  /* 0x0000000103107547 */ /* 0x000ff6000b800000 */
[----:B--2---:R-:W-:Y:S04]  /*4460*/  MOV R0, UR38 ;  /* 0x0000002600007c02 */ /* 0x004fe80008000f00 */
[----:B------:R-:W-:Y:S04]  /*4470*/  SHF.L.U32 R11, R0, 0x1f, RZ ;  /* 0x0000001f000b7819 */ /* 0x000fe800000006ff */
[----:B------:R-:W2:Y:S02]  /*4480*/  SYNCS.PHASECHK.TRANS64.TRYWAIT P2, [UR21+0x58], R11 ;  /* 0x0000580bff0075a7 */ /* 0x000ea40008041115 */
[----:B--2---:R-:W-:Y:S05]  /*4490*/  @!P2 BRA `(.L_x_77) ;  /* 0x000000380018a947 */ /* 0x004fea0003800000 */
.L_x_76:
[----:B------:R-:W-:Y:S05]  /*44a0*/  @!P1 BRA `(.L_x_78) ;  /* 0x0000000000309947 */ /* 0x000fea0003800000 */
[----:B------:R-:W-:Y:S01]  /*44b0*/  ISETP.NE.U32.AND P1, PT, R2, RZ, PT ;  /* 0x000000ff0200720c */ /* 0x000fe20003f25070 */
[----:B------:R-:W3:Y:S01]  /*44c0*/  LDCU.64 UR4, c[0x0][0x358] ;  /* 0x00006b00ff0477ac */ /* 0x000ee20008000a00 */
[----:B------:R-:W-:Y:S02]  /*44d0*/  IMAD.MOV.U32 R84, RZ, RZ, 0x1 ;  /* 0x00000001ff547424 */ /* 0x000fe400078e00ff */
[----:B------:R-:W-:Y:S11]  /*44e0*/  ISETP.NE.AND.EX P1, PT, R3, RZ, PT, P1 ;  /* 0x000000ff0300720c */ /* 0x000ff60003f25310 */
[----:B------:R-:W-:Y:S02]  /*44f0*/  @!UPT UIADD3 URZ, UPT, UPT, URZ, URZ, URZ ;  /* 0x000000fffffff290 */ /* 0x000fe4000fffe0ff */
[----:B--2---:R-:W2:Y:S01]  /*4500*/  @P1 LDC.64 R10, c[0x0][0x888] ;  /* 0x00022200ff0a1b82 */ /* 0x004ea20000000a00 */
[----:B------:R-:W-:Y:S04]  /*4510*/  @P1 IMAD R0, R4, UR36, RZ ;  /* 0x0000002404001c24 */ /* 0x000fe8000f8e02ff */
[----:B--2---:R-:W-:Y:S04]  /*4520*/  @P1 IMAD.WIDE R10, R0, 0x4, R10 ;  /* 0x00000004000a1825 */ /* 0x004fe800078e020a */
[----:B------:R-:W-:Y:S01]  /*4530*/  HFMA2 R0, -RZ, RZ, 0, 5.9604644775390625e-08 ;  /* 0x00000001ff007431 */ /* 0x000fe200000001ff */
[----:B---3-5:R3:W5:Y:S04]  /*4540*/  @P1 LDG.E R41, desc[UR4][R10.64] ;  /* 0x000000040a291981 */ /* 0x028768000c1e1900 */
[----:B------:R-:W-:Y:S01]  /*4550*/  @!P1 PRMT R84, R0, 0x7610, R84 ;  /* 0x0000761000549816 */ /* 0x000fe20000000054 */
[----:B---3--:R-:W4:Y:S06]  /*4560*/  @!P1 LDC R41, c[0x0][0x880] ;  /* 0x00022000ff299b82 */ /* 0x008f2c0000000800 */
.L_x_78:
[----:B----45:R-:W-:Y:S01]  /*4570*/  @!P0 FSETP.EQ.AND P1, PT, R41, RZ, PT ;  /* 0x000000ff2900820b */ /* 0x030fe20003f22000 */
[----:B------:R-:W-:Y:S01]  /*4580*/  @!UPT UIADD3 URZ, UPT, UPT, URZ, URZ, URZ ;  /* 0x000000fffffff290 */ /* 0x000fe2000fffe0ff */
[----:B------:R-:W-:Y:S11]  /*4590*/  @!P0 BRA `(.L_x_79) ;  /* 0x0000000000188947 */ /* 0x000ff60003800000 */
[----:B------:R-:W-:Y:S02]  /*45a0*/  LOP3.LUT P0, RZ, R84, 0xff, RZ, 0xc0, !PT ;  /* 0x000000ff54ff7812 */ /* 0x000fe4000780c0ff */
[----:B------:R-:W-:Y:S04]  /*45b0*/  ISETP.NE.U32.AND P1, PT, R2, RZ, PT ;  /* 0x000000ff0200720c */ /* 0x000fe80003f25070 */
[----:B------:R-:W-:Y:S04]  /*45c0*/  ISETP.NE.AND.EX P1, PT, R3, RZ, PT, P1 ;  /* 0x000000ff0300720c */ /* 0x000fe80003f25310 */
[----:B------:R-:W-:Y:S03]  /*45d0*/  PLOP3.LUT P1, PT, P1, PT, PT, 0x8, 0x80 ;  /* 0x000000000080781c */ /* 0x000fe60000f2e170 */
[----:B------:R-:W-:Y:S11]  /*45e0*/  @P0 FSETP.EQ.AND P1, PT, R41, RZ, PT ;  /* 0x000000ff2900020b */ /* 0x000ff60003f22000 */
[----:B------:R-:W-:Y:S02]  /*45f0*/  @!UPT UIADD3 URZ, UPT, UPT, URZ, URZ, URZ ;  /* 0x000000fffffff290 */ /* 0x000fe4000fffe0ff */
.L_x_79:
[----:B------:R-:W3:Y:S01]  /*4600*/  SYNCS.PHASECHK.TRANS64.TRYWAIT P2, [UR21+0x40], R9 ;  /* 0x00004009ff0075a7 */ /* 0x000ee20008041115 */
[----:B------:R-:W-:Y:S04]  /*4610*/  ELECT P0, URZ, PT ;  /* 0x0000000000ff782f */ /* 0x000fe80003800000 */
[----:B------:R-:W-:Y:S11]  /*4620*/  PLOP3.LUT P1, PT, P1, P0, PT, 0xf2, 0x2f ;  /* 0x00000000002f781c */ /* 0x000ff60000f21e72 */
[----:B------:R-:W-:Y:S02]  /*4630*/  @!UPT UIADD3 URZ, UPT, UPT, URZ, URZ, URZ ;  /* 0x000000fffffff290 */ /* 0x000fe4000fffe0ff */
[----:B------:R-:W-:Y:S05]  /*4640*/  @!P1 IADD3 R8, P0, PT, R16, 0x580, RZ ;  /* 0x0000058010089810 */ /* 0x000fea0007f1e0ff */
[----:B------:R-:W-:Y:S01]  /*4650*/  @!P1 IMAD.X R6, RZ, RZ, R17, P0 ;  /* 0x000000ffff069224 */ /* 0x000fe200000e0611 */
[----:B---3--:R-:W-:Y:S07]  /*4660*/  @!P2 BRA `(.L_x_80) ;  /* 0x0000003400bca947 */ /* 0x008fee0003800000 */
.L_x_139:
[----:B------:R-:W-:Y:S01]  /*4670*/  @!P1 R2UR UR5, R8 ;  /* 0x00000000080592ca */ /* 0x000fe200000e0000 */
[----:B------:R-:W-:Y:S01]  /*4680*/  VOTEU.ALL UP0, P1 ;  /* 0x0000000000ff7886 */ /* 0x000fe20000800000 */
[----:B------:R-:W-:Y:S01]  /*4690*/  @!P1 R2UR UR4, R6 ;  /* 0x00000000060492ca */ /* 0x000fe200000e0000 */
[----:B--2---:R-:W-:Y:S01]  /*46a0*/  @!P1 IMAD.MOV.U32 R0, RZ, RZ, 0x1000 ;  /* 0x00001000ff009424 */ /* 0x004fe200078e00ff */
[----:B------:R-:W-:Y:S01]  /*46b0*/  UMOV UR6, 0x0 ;  /* 0x0000000000067882 */ /* 0x000fe20000000000 */
[----:B------:R-:W-:Y:S01]  /*46c0*/  UMOV UR7, 0x10000000 ;  /* 0x1000000000077882 */ /* 0x000fe20000000000 */
[----:B------:R-:W-:Y:S01]  /*46d0*/  @!UP0 UIADD3 UR16, UPT, UPT, UR21, 0x200, URZ ;  /* 0x0000020015108890 */ /* 0x000fe2000fffe0ff */
[----:B------:R-:W-:Y:S01]  /*46e0*/  VIADD R14, R14, 0x1 ;  /* 0x000000010e0e7836 */ /* 0x000fe20000000000 */
[----:B------:R-:W-:Y:S01]  /*46f0*/  VOTEU.ALL UP0, P1 ;  /* 0x0000000000ff7886 */ /* 0x000fe20000800000 */
[----:B------:R-:W-:Y:S04]  /*4700*/  UMOV UR20, UR36 ;  /* 0x0000002400147c82 */ /* 0x000fe80008000000 */
[----:B------:R-:W-:Y:S02]  /*4710*/  IMAD.U32 R10, RZ, RZ, UR5 ;  /* 0x00000005ff0a7e24 */ /* 0x000fe4000f8e00ff */
[----:B------:R-:W-:Y:S03]  /*4720*/  IMAD.U32 R11, RZ, RZ, UR4 ;  /* 0x00000004ff0b7e24 */ /* 0x000fe6000f8e00ff */
[----:B------:R-:W-:Y:S02]  /*4730*/  @!P1 R2UR UR4, R10 ;  /* 0x000000000a0492ca */ /* 0x000fe400000e0000 */
[----:B------:R-:W-:Y:S11]  /*4740*/  @!P1 R2UR UR5, R11 ;  /* 0x000000000b0592ca */ /* 0x000ff600000e0000 */
[----:B------:R-:W-:Y:S02]  /*4750*/  @!UPT UIADD3 URZ, UPT, UPT, URZ, URZ, URZ ;  /* 0x000000fffffff290 */ /* 0x000fe4000fffe0ff */
[----:B------:R2:W-:Y:S01]  /*4760*/  @!UP0 UTMALDG.3D [UR16], [UR4], desc[UR6] ;  /* 0x00000610040085b4 */ /* 0x0005e20008011000 */
[----:B------:R2:W-:Y:S01]  /*4770*/  @!P1 SYNCS.ARRIVE.TRANS64.RED.A0TR RZ, [UR21+0x30], R0 ;  /* 0x00003000ffff99a7 */ /* 0x0005e20008300415 */
[----:B------:R-:W-:Y:S01]  /*4780*/  SYNCS.ARRIVE.TRANS64.RED.A1T0 RZ, [UR34], RZ ;  /* 0x000000ffffff79a7 */ /* 0x000fe20008100422 */
[----:B------:R-:W3:Y:S02]  /*4790*/  SYNCS.PHASECHK.TRANS64.TRYWAIT P0, [UR21+0x48], R9 ;  /* 0x00004809ff0075a7 */ /* 0x000ee40008001115 */
[----:B--23--:R-:W-:Y:S05]  /*47a0*/  @!P0 BRA `(.L_x_81) ;  /* 0x0000003400848947 */ /* 0x00cfea0003800000 */
.L_x_141:
[----:B------:R-:W-:Y:S01]  /*47b0*/  @!P1 IADD3 R6, P0, PT, R16, 0x580, RZ ;  /* 0x0000058010069810 */ /* 0x000fe20007f1e0ff */
[----:B------:R-:W-:Y:S01]  /*47c0*/  VOTEU.ALL UP0, P1 ;  /* 0x0000000000ff7886 */ /* 0x000fe20000800000 */
[----:B------:R-:W-:Y:S01]  /*47d0*/  UMOV UR6, 0x0 ;  /* 0x0000000000067882 */ /* 0x000fe20000000000 */
[----:B------:R-:W-:Y:S01]  /*47e0*/  UMOV UR7, 0x10000000 ;  /* 0x1000000000077882 */ /* 0x000fe20000000000 */
[----:B------:R-:W-:Y:S01]  /*47f0*/  @!P1 R2UR UR5, R6 ;  /* 0x00000000060592ca */ /* 0x000fe200000e0000 */
[----:B--2---:R-:W-:Y:S01]  /*4800*/  @!P1 IMAD.X R0, RZ, RZ, R17, P0 ;  /* 0x000000ffff009224 */ /* 0x004fe200000e0611 */
[----:B------:R-:W-:Y:S01]  /*4810*/  @!UP0 UIADD3 UR10, UPT, UPT, UR18, 0x40, URZ ;  /* 0x00000040120a8890 */ /* 0x000fe2000fffe0ff */
[----:B------:R-:W-:Y:S01]  /*4820*/  ISETP.NE.AND P0, PT, R14, 0x2, PT ;  /* 0x000000020e00780c */ /* 0x000fe20003f05270 */
[----:B------:R-:W-:Y:S01]  /*4830*/  @!UP0 UIADD3 UR8, UPT, UPT, UR21, 0x1200, URZ ;  /* 0x0000120015088890 */ /* 0x000fe2000fffe0ff */
[----:B------:R-:W-:Y:S01]  /*4840*/  LOP3.LUT R15, R15, 0x1, RZ, 0x3c, !PT ;  /* 0x000000010f0f7812 */ /* 0x000fe200078e3cff */
[----:B------:R-:W-:Y:S01]  /*4850*/  @!UP0 UIADD3 UR9, UPT, UPT, UR21, 0x38, URZ ;  /* 0x0000003815098890 */ /* 0x000fe2000fffe0ff */
[----:B------:R-:W-:Y:S01]  /*4860*/  @!P1 R2UR UR4, R0 ;  /* 0x00000000000492ca */ /* 0x000fe200000e0000 */
[----:B------:R-:W-:Y:S01]  /*4870*/  VOTEU.ALL UP0, P1 ;  /* 0x0000000000ff7886 */ /* 0x000fe20000800000 */
[----:B------:R-:W-:Y:S01]  /*4880*/  UMOV UR11, UR19 ;  /* 0x00000013000b7c82 */ /* 0x000fe20008000000 */
[----:B------:R-:W-:Y:S01]  /*4890*/  UMOV UR12, UR36 ;  /* 0x00000024000c7c82 */ /* 0x000fe20008000000 */
[----:B------:R-:W-:Y:S01]  /*48a0*/  SEL R0, RZ, 0x1, P0 ;  /* 0x00000001ff007807 */ /* 0x000fe20000000000 */
[----:B------:R-:W-:Y:S01]  /*48b0*/  UIADD3 UR20, UPT, UPT, UR13, UR59, URZ ;  /* 0x0000003b0d147290 */ /* 0x000fe2000fffe0ff */
[----:B------:R-:W-:Y:S01]  /*48c0*/  IMAD.U32 R8, RZ, RZ, UR5 ;  /* 0x00000005ff087e24 */ /* 0x000fe2000f8e00ff */
[----:B------:R-:W-:Y:S01]  /*48d0*/  SEL R14, R14, RZ, P0 ;  /* 0x000000ff0e0e7207 */ /* 0x000fe20000000000 */
[----:B------:R-:W-:Y:S01]  /*48e0*/  UIADD3 UR16, UPT, UPT, UR14, UR62, URZ ;  /* 0x0000003e0e107290 */ /* 0x000fe2000fffe0ff */
[----:B------:R-:W-:Y:S01]  /*48f0*/  LOP3.LUT R13, R13, R0, RZ, 0x3c, !PT ;  /* 0x000000000d0d7212 */ /* 0x000fe200078e3cff */
[----:B------:R-:W-:Y:S01]  /*4900*/  UPLOP3.LUT UP3, UPT, UPT, UPT, UPT, 0x80, 0x8 ;  /* 0x000000000008789c */ /* 0x000fe20003f6f070 */
[----:B------:R-:W-:Y:S02]  /*4910*/  UMOV UR36, UR26 ;  /* 0x0000001a00247c82 */ /* 0x000fe40008000000 */
[----:B------:R-:W-:Y:S01]  /*4920*/  IMAD.U32 R9, RZ, RZ, UR4 ;  /* 0x00000004ff097e24 */ /* 0x000fe2000f8e00ff */
[----:B------:R-:W-:Y:S04]  /*4930*/  @!P1 R2UR UR4, R8 ;  /* 0x00000000080492ca */ /* 0x000fe800000e0000 */
[----:B------:R-:W-:Y:S11]  /*4940*/  @!P1 R2UR UR5, R9 ;  /* 0x00000000090592ca */ /* 0x000ff600000e0000 */
[----:B------:R-:W-:Y:S02]  /*4950*/  @!UPT UIADD3 URZ, UPT, UPT, URZ, URZ, URZ ;  /* 0x000000fffffff290 */ /* 0x000fe4000fffe0ff */
[----:B------:R2:W-:Y:S01]  /*4960*/  @!UP0 UTMALDG.3D [UR8], [UR4], desc[UR6] ;  /* 0x00000608040085b4 */ /* 0x0005e20008011000 */
[----:B------:R2:W-:Y:S01]  /*4970*/  @!P1 SYNCS.ARRIVE.TRANS64.RED.A0TR RZ, [UR21+0x38], R7 ;  /* 0x00003807ffff99a7 */ /* 0x0005e20008300415 */
[----:B------:R-:W-:Y:S01]  /*4980*/  SYNCS.ARRIVE.TRANS64.RED.A1T0 RZ, [UR33], RZ ;  /* 0x000000ffffff79a7 */ /* 0x000fe20008100421 */
[----:B------:R-:W-:Y:S05]  /*4990*/  BRA.U UP1, `(.L_x_82) ;  /* 0xfffffff5012c7547 */ /* 0x000fea000b83ffff */
[----:B------:R-:W-:-:S04]  /*49a0*/  SHF.L.U32 R3, R15, 0x1f, RZ ;  /* 0x0000001f0f037819 */ /* 0x000fc800000006ff */
[----:B------:R-:W3:Y:S02]  /*49b0*/  SYNCS.PHASECHK.TRANS64.TRYWAIT P0, [UR21+0x40], R3 ;  /* 0x00004003ff0075a7 */ /* 0x000ee40008001115 */
[----:B---3--:R-:W-:Y:S05]  /*49c0*/  @!P0 BRA `(.L_x_83) ;  /* 0x0000003400148947 */ /* 0x008fea0003800000 */
.L_x_143:
[----:B---3--:R-:W-:-:S07]  /*49d0*/  MOV R0, UR21 ;  /* 0x0000001500007c02 */ /* 0x008fce0008000f00 */
.L_x_84:
[----:B---3--:R-:W-:-:S04]  /*49e0*/  SHF.L.U32 R3, R15, 0x1f, RZ ;  /* 0x0000001f0f037819 */ /* 0x008fc800000006ff */
[----:B------:R3:W4:Y:S03]  /*49f0*/  SYNCS.PHASECHK.TRANS64.TRYWAIT P0, [R0+URZ+0x48], R3 ;  /* 0x00004803000075a7 */ /* 0x00072600080011ff */
[----:B----4-:R-:W-:Y:S05]  /*4a00*/  @!P0 NANOSLEEP.SYNCS 0x989680 ;  /* 0x009896800000895d */ /* 0x010fea0003900000 */
[----:B------:R-:W4:Y:S02]  /*4a10*/  @!P0 SYNCS.PHASECHK.TRANS64 P0, [R0+URZ+0x48], R3 ;  /* 0x00004803000085a7 */ /* 0x000f2400080010ff */
[----:B-12-4-:R-:W-:Y:S05]  /*4a20*/  @P0 EXIT ;  /* 0x000000000000094d */ /* 0x016fea0003800000 */
[----:B------:R-:W-:Y:S05]  /*4a30*/  BRA `(.L_x_84) ;  /* 0xfffffffc00e87947 */ /* 0x000fea000383ffff */
.L_x_73:
[----:B------:R-:W-:-:S06]  /*4a40*/  UISETP.GE.AND UP0, UPT, UR17, 0x4, UPT ;  /* 0x000000041100788c */ /* 0x000fcc000bf06270 */
[----:B------:R-:W-:-:S13]  /*4a50*/  PLOP3.LUT P0, PT, PT, PT, UP0, 0x80, 0x8 ;  /* 0x000000000008781c */ /* 0x000fda0003f0f008 */
[----:B------:R-:W-:Y:S05]  /*4a60*/  @!P0 EXIT ;  /* 0x000000000000894d */ /* 0x000fea0003800000 */
[----:B------:R-:W1:Y:S08]  /*4a70*/  S2UR UR4, SR_CgaCtaId ;  /* 0x00000000000479c3 */ /* 0x000e700000008800 */
[----:B------:R-:W-:Y:S01]  /*4a80*/  BAR.SYNC.DEFER_BLOCKING 0x6, 0xa0 ;  /* 0x0182800000007b1d */ /* 0x000fe20000010000 */
[C---:B------:R-:W-:Y:S01]  /*4a90*/  IMAD.SHL.U32 R7, R93.reuse, 0x40, RZ ;  /* 0x000000405d077824 */ /* 0x040fe200078e00ff */
[C---:B------:R-:W-:Y:S01]  /*4aa0*/  LOP3.LUT R95, R93.reuse, 0x60, RZ, 0xc0, !PT ;  /* 0x000000605d5f7812 */ /* 0x040fe200078ec0ff */
[----:B------:R-:W-:-:S02]  /*4ab0*/  IMAD.SHL.U32 R4, R93, 0x20, RZ ;  /* 0x000000205d047824 */ /* 0x000fc400078e00ff */
[----:B------:R-:W-:Y:S02]  /*4ac0*/  HFMA2 R36, -RZ, RZ, 0, 0 ;  /* 0x00000000ff247431 */ /* 0x000fe400000001ff */
[----:B------:R-:W-:Y:S01]  /*4ad0*/  IMAD.SHL.U32 R6, R93, 0x2, RZ ;  /* 0x000000025d067824 */ /* 0x000fe200078e00ff */
[----:B------:R-:W-:Y:S01]  /*4ae0*/  UMOV UR44, 0x400 ;  /* 0x00000400002c7882 */ /* 0x000fe20000000000 */
[----:B------:R-:W2:Y:S01]  /*4af0*/  LDC.64 R82, c[0x0][0x8b0] ;  /* 0x00022c00ff527b82 */ /* 0x000ea20000000a00 */
[----:B------:R-:W-:Y:S01]  /*4b00*/  LOP3.LUT R5, R7, 0x180, RZ, 0xc0, !PT ;  /* 0x0000018007057812 */ /* 0x000fe200078ec0ff */
[----:B------:R-:W-:Y:S01]  /*4b10*/  IMAD.U32 R37, R93, 0x10000, RZ ;  /* 0x000100005d257824 */ /* 0x000fe200078e00ff */
[----:B------:R-:W-:Y:S01]  /*4b20*/  LOP3.LUT R4, R4, 0xc00, RZ, 0xc0, !PT ;  /* 0x00000c0004047812 */ /* 0x000fe200078ec0ff */
[----:B------:R-:W-:Y:S01]  /*4b30*/  IMAD.MOV.U32 R92, RZ, RZ, RZ ;  /* 0x000000ffff5c7224 */ /* 0x000fe200078e00ff */
[----:B------:R-:W-:Y:S01]  /*4b40*/  LOP3.LUT R6, R5, 0x20, R6, 0xf8, !PT ;  /* 0x0000002005067812 */ /* 0x000fe200078ef806 */
[----:B------:R-:W-:Y:S01]  /*4b50*/  IMAD.SHL.U32 R5, R93, 0x8, RZ ;  /* 0x000000085d057824 */ /* 0x000fe200078e00ff */
[----:B------:R-:W-:Y:S01]  /*4b60*/  LOP3.LUT R4, R4, 0x40, R7, 0xf8, !PT ;  /* 0x0000004004047812 */ /* 0x000fe200078ef807 */
[----:B------:R-:W3:Y:S01]  /*4b70*/  LDC.64 R80, c[0x0][0x8a8] ;  /* 0x00022a00ff507b82 */ /* 0x000ee20000000a00 */
[----:B------:R-:W-:Y:S01]  /*4b80*/  LOP3.LUT R37, R37, 0x600000, RZ, 0xc0, !PT ;  /* 0x0060000025257812 */ /* 0x000fe200078ec0ff */
[----:B------:R-:W-:Y:S01]  /*4b90*/  IMAD.MOV.U32 R87, RZ, RZ, RZ ;  /* 0x000000ffff577224 */ /* 0x000fe200078e00ff */
[----:B------:R-:W-:-:S02]  /*4ba0*/  LOP3.LUT R5, R6, 0x30, R5, 0x78, !PT ;  /* 0x0000003006057812 */ /* 0x000fc400078e7805 */
[----:B------:R-:W-:Y:S02]  /*4bb0*/  CS2R R90, SRZ ;  /* 0x00000000005a7805 */ /* 0x000fe4000001ff00 */
[----:B------:R-:W-:Y:S01]  /*4bc0*/  LOP3.LUT R4, R4, 0x200, R7, 0xf8, !PT ;  /* 0x0000020004047812 */ /* 0x000fe200078ef807 */
[----:B------:R-:W-:Y:S01]  /*4bd0*/  IMAD.MOV.U32 R89, RZ, RZ, RZ ;  /* 0x000000ffff597224 */ /* 0x000fe200078e00ff */
[----:B------:R-:W-:Y:S01]  /*4be0*/  LOP3.LUT R93, R93, 0x2, RZ, 0xc0, !PT ;  /* 0x000000025d5d7812 */ /* 0x000fe200078ec0ff */
[----:B-1----:R-:W-:Y:S01]  /*4bf0*/  ULEA UR44, UR4, UR44, 0x18 ;  /* 0x0000002c042c7291 */ /* 0x002fe2000f8ec0ff */
[----:B------:R-:W-:Y:S01]  /*4c00*/  LOP3.LUT R71, R4, R5, RZ, 0xfc, !PT ;  /* 0x0000000504477212 */ /* 0x000fe200078efcff */
[----:B------:R-:W1:Y:S01]  /*4c10*/  LDCU UR57, c[0x0][0x370] ;  /* 0x00006e00ff3977ac */ /* 0x000e620008000800 */
[----:B------:R-:W-:Y:S01]  /*4c20*/  IADD3 R88, PT, PT, -R93, RZ, RZ ;  /* 0x000000ff5d587210 */ /* 0x000fe20007ffe1ff */
[----:B------:R-:W-:Y:S01]  /*4c30*/  UIADD3 UR4, UPT, UPT, UR44, 0x2200, URZ ;  /* 0x000022002c047890 */ /* 0x000fe2000fffe0ff */
[----:B------:R-:W4:Y:S04]  /*4c40*/  LDCU UR43, c[0x0][0xb0c] ;  /* 0x00016180ff2b77ac */ /* 0x000f280008000800 */
[----:B------:R-:W1:Y:S01]  /*4c50*/  LDS R0, [UR44+0x110] ;  /* 0x0001102cff007984 */ /* 0x000e620008000800 */
[----:B------:R-:W-:Y:S01]  /*4c60*/  IMAD.U32 R94, RZ, RZ, UR4 ;  /* 0x00000004ff5e7e24 */ /* 0x000fe2000f8e00ff */
[----:B------:R-:W1:Y:S01]  /*4c70*/  LDCU UR39, c[0x0][0xb30] ;  /* 0x00016600ff2777ac */ /* 0x000e620008000800 */
[----:B------:R-:W1:Y:S01]  /*4c80*/  LDCU.64 UR46, c[0x0][0x888] ;  /* 0x00011100ff2e77ac */ /* 0x000e620008000a00 */
[----:B------:R-:W1:Y:S01]  /*4c90*/  LDCU.64 UR40, c[0x0][0xb28] ;  /* 0x00016500ff2877ac */ /* 0x000e620008000a00 */
[----:B------:R-:W1:Y:S01]  /*4ca0*/  LDCU.64 UR60, c[0x0][0x890] ;  /* 0x00011200ff3c77ac */ /* 0x000e620008000a00 */
[----:B------:R-:W1:Y:S01]  /*4cb0*/  LDCU.128 UR52, c[0x0][0xb10] ;  /* 0x00016200ff3477ac */ /* 0x000e620008000c00 */
[----:B------:R-:W1:Y:S01]  /*4cc0*/  LDCU UR56, c[0x0][0x374] ;  /* 0x00006e80ff3877ac */ /* 0x000e620008000800 */
[----:B------:R-:W-:Y:S01]  /*4cd0*/  UIADD3 UR63, UPT, UPT, UR44, 0x200, URZ ;  /* 0x000002002c3f7890 */ /* 0x000fe2000fffe0ff */
[----:B-1234-:R-:W-:-:S11]  /*4ce0*/  IMAD.IADD R37, R0, 0x1, R37 ;  /* 0x0000000100257824 */ /* 0x01efd600078e0225 */
.L_x_110:
[----:B------:R-:W-:Y:S02]  /*4cf0*/  LEA R3, R87, UR44, 0x3 ;  /* 0x0000002c57037c11 */ /* 0x000fe4000f8e18ff */
[----:B------:R-:W-:Y:S02]  /*4d00*/  SHF.L.U32 R0, R91, 0x1f, RZ ;  /* 0x0000001f5b007819 */ /* 0x000fe400000006ff */
[----:B------:R-:W-:Y:S02]  /*4d10*/  LEA R5, R87, UR44, 0x4 ;  /* 0x0000002c57057c11 */ /* 0x000fe4000f8e20ff */
[----:B-1----:R-:W1:Y:S02]  /*4d20*/  SYNCS.PHASECHK.TRANS64.TRYWAIT P0, [R3+URZ+0x60], R0 ;  /* 0x00006000030075a7 */ /* 0x002e6400080011ff */
[----:B-1----:R-:W-:Y:S05]  /*4d30*/  @!P0 BRA `(.L_x_85) ;  /* 0x0000003000508947 */ /* 0x002fea0003800000 */
.L_x_144:
        /* <DEDUP_REMOVED lines=8> */
[----:B--2---:R-:W-:Y:S11]  /*4dc0*/  LOP3.LUT P0, RZ, R6, 0x1, RZ, 0xc0, !PT ;  /* 0x0000000106ff7812 */ /* 0x004ff6000780c0ff */
[----:B------:R-:W-:Y:S02]  /*4dd0*/  @!UPT UIADD3 URZ, UPT, UPT, URZ, URZ, URZ ;  /* 0x000000fffffff290 */ /* 0x000fe4000fffe0ff */
[----:B---3--:R-:W-:Y:S01]  /*4de0*/  VOTEU.ANY UP1, P0 ;  /* 0x0000000000ff7886 */ /* 0x008fe20000020100 */
[----:B------:R-:W-:Y:S01]  /*4df0*/  PLOP3.LUT P0, PT, PT, PT, UP1, 0x80, 0x8 ;  /* 0x000000000008781c */ /* 0x000fe20003f0f018 */
[----:B------:R-:W-:Y:S11]  /*4e00*/  UP2UR UR45, UPR, URZ, 0x2 ;  /* 0x00000002ff2d7883 */ /* 0x000ff60008000000 */
[----:B------:R-:W-:Y:S01]  /*4e10*/  @!UPT UIADD3 URZ, UPT, UPT, URZ, URZ, URZ ;  /* 0x000000fffffff290 */ /* 0x000fe2000fffe0ff */
[----:B-1----:R-:W-:Y:S02]  /*4e20*/  @P0 SHF.R.U32.HI R0, RZ, 0x10, R5 ;  /* 0x00000010ff000819 */ /* 0x002fe40000011605 */
        /* <DEDUP_REMOVED lines=12> */
[----:B------:R-:W2:Y:S01]  /*4ef0*/  LDCU UR12, c[0x0][0xb20] ;  /* 0x00016400ff0c77ac */ /* 0x000ea20008000800 */
[----:B------:R-:W-:Y:S02]  /*4f00*/  UIMAD.WIDE.U32 UR4, UR56, UR55, URZ ;  /* 0x00000037380472a5 */ /* 0x000fe4000f8e00ff */
[----:B------:R-:W-:Y:S02]  /*4f10*/  UIMAD.WIDE.U32 UR6, UR57, UR52, URZ ;  /* 0x00000034390672a5 */ /* 0x000fe4000f8e00ff */
[----:B------:R-:W-:Y:S02]  /*4f20*/  UISETP.NE.AND UP0, UPT, UR54, 0x1, UPT ;  /* 0x000000013600788c */ /* 0x000fe4000bf05270 */
[----:B------:R-:W-:Y:S02]  /*4f30*/  UIMAD.WIDE.U32 UR8, UR37, UR55, URZ ;  /* 0x00000037250872a5 */ /* 0x000fe4000f8e00ff */
[----:B------:R-:W-:Y:S02]  /*4f40*/  UIMAD.WIDE.U32 UR10, UR38, UR52, URZ ;  /* 0x00000034260a72a5 */ /* 0x000fe4000f8e00ff */
[----:B------:R-:W-:Y:S02]  /*4f50*/  UISETP.NE.AND UP1, UPT, UR43, 0x1, UPT ;  /* 0x000000012b00788c */ /* 0x000fe4000bf25270 */
[----:B------:R-:W-:Y:S01]  /*4f60*/  UISETP.NE.AND UP2, UPT, UR42, 0x1, UPT ;  /* 0x000000012a00788c */ /* 0x000fe2000bf45270 */
[----:B------:R-:W-:Y:S02]  /*4f70*/  UMOV UR4, UR5 ;  /* 0x0000000500047c82 */ /* 0x000fe40008000000 */
[----:B--2---:R-:W-:Y:S03]  /*4f80*/  USHF.R.U32.HI UR5, URZ, UR12, UR4 ;  /* 0x0000000cff057299 */ /* 0x004fe60008011604 */
[----:B------:R-:W-:Y:S02]  /*4f90*/  UMOV UR4, UR7 ;  /* 0x0000000700047c82 */ /* 0x000fe40008000000 */
[----:B------:R-:W-:Y:S02]  /*4fa0*/  USHF.R.U32.HI UR7, URZ, UR53, UR4 ;  /* 0x00000035ff077299 */ /* 0x000fe40008011604 */
[----:B------:R-:W-:Y:S02]  /*4fb0*/  USEL UR4, UR56, UR5, !UP0 ;  /* 0x0000000538047287 */ /* 0x000fe4000c000000 */
[----:B------:R-:W-:Y:S01]  /*4fc0*/  USEL UR7, UR57, UR7, !UP1 ;  /* 0x0000000739077287 */ /* 0x000fe2000c800000 */
[----:B------:R-:W-:Y:S01]  /*4fd0*/  UMOV UR5, UR9 ;  /* 0x0000000900057c82 */ /* 0x000fe20008000000 */
[----:B------:R-:W-:Y:S02]  /*4fe0*/  UIMAD.WIDE.U32 UR8, UR4, UR40, URZ ;  /* 0x00000028040872a5 */ /* 0x000fe4000f8e00ff */
[----:B------:R-:W-:Y:S03]  /*4ff0*/  USHF.R.U32.HI UR6, URZ, UR12, UR5 ;  /* 0x0000000cff067299 */ /* 0x000fe60008011605 */
[----:B------:R-:W-:Y:S01]  /*5000*/  UMOV UR5, UR11 ;  /* 0x0000000b00057c82 */ /* 0x000fe20008000000 */
[----:B------:R-:W-:Y:S02]  /*5010*/  UIMAD.WIDE.U32 UR10, UR7, UR40, URZ ;  /* 0x00000028070a72a5 */ /* 0x000fe4000f8e00ff */
[----:B------:R-:W-:Y:S02]  /*5020*/  USHF.R.U32.HI UR12, URZ, UR53, UR5 ;  /* 0x00000035ff0c7299 */ /* 0x000fe40008011605 */
[----:B------:R-:W-:Y:S01]  /*5030*/  USEL UR6, UR37, UR6, !UP0 ;  /* 0x0000000625067287 */ /* 0x000fe2000c000000 */
[----:B------:R-:W-:Y:S02]  /*5040*/  UMOV UR5, UR9 ;  /* 0x0000000900057c82 */ /* 0x000fe40008000000 */
[----:B------:R-:W-:Y:S01]  /*5050*/  UMOV UR10, UR11 ;  /* 0x0000000b000a7c82 */ /* 0x000fe20008000000 */
[----:B------:R-:W-:Y:S02]  /*5060*/  @UP2 USHF.R.U32.HI UR4, URZ, UR41, UR5 ;  /* 0x00000029ff042299 */ /* 0x000fe40008011605 */
[----:B------:R-:W-:Y:S02]  /*5070*/  @UP2 USHF.R.U32.HI UR7, URZ, UR41, UR10 ;  /* 0x00000029ff072299 */ /* 0x000fe4000801160a */
[----:B------:R-:W-:Y:S02]  /*5080*/  UIMAD UR4, UR42, UR4, URZ ;  /* 0x000000042a0472a4 */ /* 0x000fe4000f8e02ff */
[----:B------:R-:W-:Y:S02]  /*5090*/  UIMAD.WIDE.U32 UR10, UR6, UR40, URZ ;  /* 0x00000028060a72a5 */ /* 0x000fe4000f8e00ff */
[----:B------:R-:W-:Y:S02]  /*50a0*/  USEL UR5, UR38, UR12, !UP1 ;  /* 0x0000000c26057287 */ /* 0x000fe4000c800000 */
[----:B------:R-:W-:Y:S02]  /*50b0*/  UIMAD UR8, UR42, UR7, URZ ;  /* 0x000000072a0872a4 */ /* 0x000fe4000f8e02ff */
[----:B------:R-:W-:Y:S03]  /*50c0*/  UISETP.GE.AND UP0, UPT, UR6, UR4, UPT ;  /* 0x000000040600728c */ /* 0x000fe6000bf06270 */
[----:B------:R-:W-:Y:S01]  /*50d0*/  UMOV UR4, UR11 ;  /* 0x0000000b00047c82 */ /* 0x000fe20008000000 */
[----:B------:R-:W-:Y:S02]  /*50e0*/  UISETP.GE.OR UP0, UPT, UR5, UR8, UP0 ;  /* 0x000000080500728c */ /* 0x000fe40008706670 */
[----:B------:R-:W-:Y:S02]  /*50f0*/  USHF.R.U32.HI UR4, URZ, UR41, UR4 ;  /* 0x00000029ff047299 */ /* 0x000fe40008011604 */
[----:B------:R-:W-:Y:S02]  /*5100*/  UIMAD.WIDE.U32 UR8, UR5, UR40, URZ ;  /* 0x00000028050872a5 */ /* 0x000fe4000f8e00ff */
[----:B------:R-:W-:Y:S02]  /*5110*/  USEL UR11, UR6, UR4, !UP2 ;  /* 0x00000004060b7287 */ /* 0x000fe4000d000000 */
[----:B------:R-:W-:Y:S02]  /*5120*/  UIADD3 UR8, UPT, UPT, -UR5, URZ, URZ ;  /* 0x000000ff05087290 */ /* 0x000fe4000fffe1ff */
[----:B------:R-:W-:Y:S01]  /*5130*/  UIADD3 UR10, UPT, UPT, -UR11, URZ, URZ ;  /* 0x000000ff0b0a7290 */ /* 0x000fe2000fffe1ff */
[----:B------:R-:W-:Y:S01]  /*5140*/  @!UP0 UMOV UR4, UR9 ;  /* 0x0000000900048c82 */ /* 0x000fe20008000000 */
[----:B------:R-:W-:Y:S02]  /*5150*/  UIADD3 UR9, UPT, UPT, -UR6, URZ, URZ ;  /* 0x000000ff06097290 */ /* 0x000fe4000fffe1ff */
[----:B------:R-:W-:Y:S02]  /*5160*/  @!UP0 USHF.R.U32.HI UR4, URZ, UR41, UR4 ;  /* 0x00000029ff048299 */ /* 0x000fe40008011604 */
[----:B------:R-:W-:Y:S02]  /*5170*/  UIMAD UR10, UR42, UR10, UR6 ;  /* 0x0000000a2a0a72a4 */ /* 0x000fe4000f8e0206 */
[----:B------:R-:W-:Y:S04]  /*5180*/  @!UP0 USEL UR4, UR5, UR4, !UP2 ;  /* 0x0000000405048287 */ /* 0x000fe8000d000000 */
[----:B------:R-:W-:Y:S02]  /*5190*/  @!UP0 UIMAD UR10, UR7, UR10, UR4 ;  /* 0x0000000a070a82a4 */ /* 0x000fe4000f8e0204 */
[----:B------:R-:W-:Y:S02]  /*51a0*/  @!UP0 UIADD3 UR11, UPT, UPT, UR11, -UR4, URZ ;  /* 0x800000040b0b8290 */ /* 0x000fe4000fffe0ff */
[----:B------:R-:W-:Y:S02]  /*51b0*/  UIMAD UR7, UR43, UR8, UR38 ;  /* 0x000000082b0772a4 */ /* 0x000fe4000f8e0226 */
[----:B------:R-:W-:Y:S02]  /*51c0*/  @!UP0 UIMAD UR6, UR11, UR42, UR5 ;  /* 0x0000002a0b0682a4 */ /* 0x000fe4000f8e0205 */
[----:B------:R-:W-:Y:S01]  /*51d0*/  UIMAD UR4, UR54, UR9, UR37 ;  /* 0x00000009360472a4 */ /* 0x000fe2000f8e0225 */
[----:B------:R-:W-:Y:S02]  /*51e0*/  @!UP0 UMOV UR5, UR10 ;  /* 0x0000000a00058c82 */ /* 0x000fe40008000000 */
[----:B------:R-:W-:Y:S02]  /*51f0*/  UIMAD UR38, UR5, UR43, UR7 ;  /* 0x0000002b052672a4 */ /* 0x000fe4000f8e0207 */
[----:B------:R-:W-:Y:S11]  /*5200*/  UIMAD UR37, UR6, UR54, UR4 ;  /* 0x00000036062572a4 */ /* 0x000ff6000f8e0204 */
[----:B------:R-:W-:Y:S01]  /*5210*/  @!UPT UIADD3 URZ, UPT, UPT, URZ, URZ, URZ ;  /* 0x000000fffffff290 */ /* 0x000fe2000fffe0ff */
.L_x_86:
[----:B------:R-:W-:Y:S01]  /*5220*/  UISETP.NE.AND UP0, UPT, UR39, 0x1, UPT ;  /* 0x000000012700788c */ /* 0x000fe2000bf05270 */
[----:B------:R-:W-:Y:S01]  /*5230*/  IADD3 R87, PT, PT, R87, 0x1, RZ ;  /* 0x0000000157577810 */ /* 0x000fe20007ffe0ff */
[----:B------:R-:W-:Y:S02]  /*5240*/  USHF.L.U32 UR50, UR16, 0x6, URZ ;  /* 0x0000000610327899 */ /* 0x000fe400080006ff */
[----:B------:R-:W-:Y:S07]  /*5250*/  USHF.L.U32 UR49, UR20, 0x7, URZ ;  /* 0x0000000714317899 */ /* 0x000fee00080006ff */
[----:B------:R-:W2:Y:S01]  /*5260*/  @!UP0 LDCU.128 UR12, c[0x0][0xb10] ;  /* 0x00016200ff0c87ac */ /* 0x000ea20008000c00 */
[----:B------:R-:W3:Y:S01]  /*5270*/  @!UP0 LDCU UR5, c[0x0][0xb0c] ;  /* 0x00016180ff0587ac */ /* 0x000ee20008000800 */
[----:B------:R-:W4:Y:S01]  /*5280*/  @!UP0 LDCU UR10, c[0x0][0xb20] ;  /* 0x00016400ff0a87ac */ /* 0x000f220008000800 */
[----:B--2---:R-:W-:Y:S02]  /*5290*/  UIMAD.WIDE.U32 UR8, UR38, UR12, URZ ;  /* 0x0000000c260872a5 */ /* 0x004fe4000f8e00ff */
[----:B------:R-:W-:Y:S02]  /*52a0*/  UIMAD.WIDE.U32 UR6, UR37, UR15, URZ ;  /* 0x0000000f250672a5 */ /* 0x000fe4000f8e00ff */
[----:B------:R-:W-:Y:S03]  /*52b0*/  @!UP0 UISETP.NE.AND UP1, UPT, UR14, 0x1, UPT ;  /* 0x000000010e00888c */ /* 0x000fe6000bf25270 */
[----:B------:R-:W-:Y:S01]  /*52c0*/  @!UP0 UMOV UR4, UR9 ;  /* 0x0000000900048c82 */ /* 0x000fe20008000000 */
[----:B---3--:R-:W-:Y:S02]  /*52d0*/  @!UP0 UISETP.NE.AND UP2, UPT, UR5, 0x1, UPT ;  /* 0x000000010500888c */ /* 0x008fe4000bf45270 */
[----:B------:R-:W-:Y:S01]  /*52e0*/  @!UP0 USHF.R.U32.HI UR4, URZ, UR13, UR4 ;  /* 0x0000000dff048299 */ /* 0x000fe20008011604 */
[----:B------:R-:W-:Y:S02]  /*52f0*/  @!UP0 UMOV UR6, UR7 ;  /* 0x0000000700068c82 */ /* 0x000fe40008000000 */
[----:B----4-:R-:W-:Y:S02]  /*5300*/  @!UP0 USHF.R.U32.HI UR6, URZ, UR10, UR6 ;  /* 0x0000000aff068299 */ /* 0x010fe40008011606 */
[----:B------:R-:W-:Y:S02]  /*5310*/  @!UP0 USEL UR7, UR38, UR4, !UP2 ;  /* 0x0000000426078287 */ /* 0x000fe4000d000000 */
[----:B------:R-:W-:Y:S04]  /*5320*/  @!UP0 USEL UR6, UR37, UR6, !UP1 ;  /* 0x0000000625068287 */ /* 0x000fe8000c800000 */
[----:B------:R-:W-:Y:S02]  /*5330*/  @!UP0 UIADD3 UR4, UPT, UPT, -UR7, UR6, URZ ;  /* 0x0000000607048290 */ /* 0x000fe4000fffe1ff */
[----:B------:R-:W-:Y:S02]  /*5340*/  @!UP0 UIADD3 UR6, UPT, UPT, UR7, -UR6, URZ ;  /* 0x8000000607068290 */ /* 0x000fe4000fffe0ff */
[----:B------:R-:W-:Y:S02]  /*5350*/  @!UP0 UIMAD UR38, UR4, UR5, UR38 ;  /* 0x00000005042682a4 */ /* 0x000fe4000f8e0226 */
[----:B------:R-:W-:Y:S02]  /*5360*/  @!UP0 UIMAD UR37, UR6, UR14, UR37 ;  /* 0x0000000e062582a4 */ /* 0x000fe4000f8e0225 */
[----:B------:R-:W-:Y:S09]  /*5370*/  ULOP3.LUT UP0, URZ, UR63, 0x1b0, URZ, 0xc0, !UPT ;  /* 0x000001b03fff7892 */ /* 0x000ff2000f80c0ff */
[----:B------:R-:W-:Y:S05]  /*5380*/  BRA.U !UP0, `(.L_x_87) ;  /* 0x0000000108407547 */ /* 0x000fea000b800000 */
[----:B------:R-:W2:Y:S01]  /*5390*/  LDCU.64 UR8, c[0x4][0x80] ;  /* 0x01001000ff0877ac */ /* 0x000ea20008000a00 */
[----:B------:R-:W-:Y:S01]  /*53a0*/  MOV R3, 0x0 ;  /* 0x0000000000037802 */ /* 0x000fe20000000f00 */
[----:B------:R-:W-:Y:S02]  /*53b0*/  HFMA2 R12, -RZ, RZ, 0, 5.9604644775390625e-08 ;  /* 0x00000001ff0c7431 */ /* 0x000fe400000001ff */
[----:B------:R-:W-:Y:S02]  /*53c0*/  IMAD.MOV.U32 R8, RZ, RZ, 0x70 ;  /* 0x00000070ff087424 */ /* 0x000fe400078e00ff */
[----:B------:R-:W-:Y:S01]  /*53d0*/  IMAD.MOV.U32 R13, RZ, RZ, RZ ;  /* 0x000000ffff0d7224 */ /* 0x000fe200078e00ff */
[----:B------:R-:W3:Y:S01]  /*53e0*/  LDCU.64 UR6, c[0x4][0x88] ;  /* 0x01001100ff0677ac */ /* 0x000ee20008000a00 */
[----:B------:R-:W4:Y:S01]  /*53f0*/  LDC.64 R2, c[0x4][R3] ;  /* 0x0100000003027b82 */ /* 0x000f220000000a00 */
[----:B------:R-:W1:Y:S01]  /*5400*/  LDCU.64 UR4, c[0x4][0x8] ;  /* 0x01000100ff0477ac */ /* 0x000e620008000a00 */
[----:B--2---:R-:W-:Y:S01]  /*5410*/  MOV R5, UR9 ;  /* 0x0000000900057c02 */ /* 0x004fe20008000f00 */
[----:B------:R-:W-:Y:S01]  /*5420*/  IMAD.U32 R4, RZ, RZ, UR8 ;  /* 0x00000008ff047e24 */ /* 0x000fe2000f8e00ff */
[----:B---3--:R-:W-:Y:S01]  /*5430*/  MOV R7, UR7 ;  /* 0x0000000700077c02 */ /* 0x008fe20008000f00 */
[----:B------:R-:W-:Y:S01]  /*5440*/  IMAD.U32 R6, RZ, RZ, UR6 ;  /* 0x00000006ff067e24 */ /* 0x000fe2000f8e00ff */
[----:B-1----:R-:W-:Y:S01]  /*5450*/  MOV R11, UR5 ;  /* 0x00000005000b7c02 */ /* 0x002fe20008000f00 */
[----:B------:R-:W-:Y:S02]  /*5460*/  IMAD.U32 R10, RZ, RZ, UR4 ;  /* 0x00000004ff0a7e24 */ /* 0x000fe4000f8e00ff */
[----:B------:R-:W-:Y:S07]  /*5470*/  LEPC R20, `(.L_x_87) ;  /* 0x000000001014794e */ /* 0x000fee0000000000 */
[----:B----45:R-:W-:Y:S05]  /*5480*/  CALL.ABS.NOINC R2 ;  /* 0x0000000002007343 */ /* 0x030fea0003c00000 */
.L_x_87:
[----:B------:R-:W-:Y:S01]  /*5490*/  LOP3.LUT P0, RZ, R94, 0x1b0, RZ, 0xc0, !PT ;  /* 0x000001b05eff7812 */ /* 0x000fe2000780c0ff */
[----:B------:R-:W-:Y:S11]  /*54a0*/  BSSY.RECONVERGENT B6, `(.L_x_88) ;  /* 0x0000013000067945 */ /* 0x000ff60003800200 */
[----:B------:R-:W-:Y:S01]  /*54b0*/  @!UPT UIADD3 URZ, UPT, UPT, URZ, URZ, URZ ;  /* 0x000000fffffff290 */ /* 0x000fe2000fffe0ff */
[----:B------:R-:W-:Y:S05]  /*54c0*/  @!P0 BRA `(.L_x_89) ;  /* 0x0000000000408947 */ /* 0x000fea0003800000 */
        /* <DEDUP_REMOVED lines=16> */
.L_x_89:
[----:B------:R-:W-:Y:S05]  /*55d0*/  BSYNC.RECONVERGENT B6 ;  /* 0x0000000000067941 */ /* 0x000fea0003800200 */
.L_x_88:
[----:B------:R-:W-:Y:S01]  /*55e0*/  R2UR UR4, R86 ;  /* 0x00000000560472ca */ /* 0x000fe200000e0000 */
[----:B------:R-:W-:Y:S01]  /*55f0*/  UISETP.NE.U32.AND UP0, UPT, UR60, URZ, UPT ;  /* 0x000000ff3c00728c */ /* 0x000fe2000bf05070 */
[----:B------:R-:W-:Y:S02]  /*5600*/  ISETP.NE.U32.AND P4, PT, R82, RZ, PT ;  /* 0x000000ff5200720c */ /* 0x000fe40003f85070 */
[----:B------:R-:W-:Y:S01]  /*5610*/  ISETP.NE.U32.AND P2, PT, RZ, UR46, PT ;  /* 0x0000002eff007c0c */ /* 0x000fe2000bf45070 */
[----:B------:R-:W-:Y:S01]  /*5620*/  UISETP.NE.AND.EX UP1, UPT, UR61, URZ, UPT, UP0 ;  /* 0x000000ff3d00728c */ /* 0x000fe2000bf25300 */
[----:B------:R-:W-:Y:S01]  /*5630*/  ISETP.NE.AND.EX P4, PT, R83, RZ, PT, P4 ;  /* 0x000000ff5300720c */ /* 0x000fe20003f85340 */
[----:B------:R-:W-:Y:S01]  /*5640*/  UPLOP3.LUT UP0, UPT, UPT, UPT, UPT, 0x40, 0x4 ;  /* 0x000000000004789c */ /* 0x000fe20003f0e870 */
[----:B------:R-:W-:Y:S05]  /*5650*/  ISETP.NE.AND.EX P2, PT, RZ, UR47, PT, P2 ;  /* 0x0000002fff007c0c */ /* 0x000fea000bf45320 */
[----:B------:R-:W-:Y:S06]  /*5660*/  UISETP.NE.AND UP2, UPT, UR4, URZ, UPT ;  /* 0x000000ff0400728c */ /* 0x000fec000bf45270 */
[----:B------:R-:W-:Y:S05]  /*5670*/  PLOP3.LUT P1, PT, PT, PT, UP2, 0x80, 0x8 ;  /* 0x000000000008781c */ /* 0x000fea0003f2f028 */
[----:B------:R-:W-:Y:S06]  /*5680*/  @UP2 UPLOP3.LUT UP0, UPT, UPT, UPT, UP1, 0x80, 0x8 ;  /* 0x000000000008289c */ /* 0x000fec0003f0f010 */
[----:B------:R-:W-:Y:S01]  /*5690*/  PLOP3.LUT P0, PT, PT, PT, UP0, 0x80, 0x8 ;  /* 0x000000000008781c */ /* 0x000fe20003f0f008 */
[----:B------:R-:W-:Y:S01]  /*56a0*/  @!UPT UIADD3 URZ, UPT, UPT, URZ, URZ, URZ ;  /* 0x000000fffffff290 */ /* 0x000fe2000fffe0ff */
[----:B------:R-:W-:Y:S11]  /*56b0*/  BRA.U !UP1, `(.L_x_90) ;  /* 0x00000001093c7547 */ /* 0x000ff6000b800000 */
[----:B------:R-:W-:Y:S01]  /*56c0*/  UISETP.NE.U32.AND UP0, UPT, UR46, URZ, UPT ;  /* 0x000000ff2e00728c */ /* 0x000fe2000bf05070 */
[----:B-1----:R-:W-:Y:S01]  /*56d0*/  HFMA2 R0, -RZ, RZ, 0, 5.9604644775390625e-08 ;  /* 0x00000001ff007431 */ /* 0x002fe200000001ff */
[----:B------:R-:W1:Y:S01]  /*56e0*/  LDCU.64 UR8, c[0x0][0x358] ;  /* 0x00006b00ff0877ac */ /* 0x000e620008000a00 */
[----:B------:R-:W-:Y:S01]  /*56f0*/  IMAD.MOV.U32 R84, RZ, RZ, 0x1 ;  /* 0x00000001ff547424 */ /* 0x000fe200078e00ff */
[----:B------:R-:W-:Y:S06]  /*5700*/  UISETP.NE.AND.EX UP0, UPT, UR47, URZ, UPT, UP0 ;  /* 0x000000ff2f00728c */ /* 0x000fec000bf05300 */
[----:B------:R-:W-:Y:S05]  /*5710*/  PLOP3.LUT P3, PT, PT, PT, UP0, 0x80, 0x8 ;  /* 0x000000000008781c */ /* 0x000fea0003f6f008 */
[----:B------:R-:W2:Y:S01]  /*5720*/  @UP0 LDCU.64 UR4, c[0x0][0x888] ;  /* 0x00011100ff0407ac */ /* 0x000ea20008000a00 */
[----:B------:R-:W-:Y:S07]  /*5730*/  @UP0 UIMAD UR6, UR36, UR60, URZ ;  /* 0x0000003c240602a4 */ /* 0x000fee000f8e02ff */
[----:B------:R-:W-:Y:S01]  /*5740*/  @!P3 PRMT R84, R0, 0x7610, R84 ;  /* 0x000076100054b816 */ /* 0x000fe20000000054 */
[----:B--2---:R-:W-:Y:S06]  /*5750*/  @UP0 UIMAD.WIDE UR4, UR6, 0x4, UR4 ;  /* 0x00000004060408a5 */ /* 0x004fec000f8e0204 */
[----:B------:R-:W-:Y:S01]  /*5760*/  IMAD.U32 R2, RZ, RZ, UR4 ;  /* 0x00000004ff027e24 */ /* 0x000fe2000f8e00ff */
[----:B------:R-:W-:Y:S04]  /*5770*/  MOV R3, UR5 ;  /* 0x0000000500037c02 */ /* 0x000fe80008000f00 */
[----:B------:R-:W2:Y:S01]  /*5780*/  @!UP0 LDCU UR4, c[0x0][0x880] ;  /* 0x00011000ff0487ac */ /* 0x000ea20008000800 */
[----:B-1---5:R3:W5:Y:S02]  /*5790*/  @P3 LDG.E R41, desc[UR8][R2.64] ;  /* 0x0000000802293981 */ /* 0x022764000c1e1900 */
[----:B--23--:R-:W-:Y:S02]  /*57a0*/  @!P3 IMAD.U32 R41, RZ, RZ, UR4 ;  /* 0x00000004ff29be24 */ /* 0x00cfe4000f8e00ff */
.L_x_90:
[----:B------:R-:W-:Y:S05]  /*57b0*/  @!P4 BRA `(.L_x_91) ;  /* 0x000000000024c947 */ /* 0x000fea0003800000 */
[----:B------:R-:W-:Y:S01]  /*57c0*/  ISETP.NE.U32.AND P3, PT, R80, RZ, PT ;  /* 0x000000ff5000720c */ /* 0x000fe20003f65070 */
[----:B------:R-:W2:Y:S03]  /*57d0*/  LDCU.64 UR4, c[0x0][0x358] ;  /* 0x00006b00ff0477ac */ /* 0x000ea60008000a00 */
[----:B------:R-:W-:Y:S11]  /*57e0*/  ISETP.NE.AND.EX P3, PT, R81, RZ, PT, P3 ;  /* 0x000000ff5100720c */ /* 0x000ff60003f65330 */
[----:B------:R-:W-:Y:S02]  /*57f0*/  @!UPT UIADD3 URZ, UPT, UPT, URZ, URZ, URZ ;  /* 0x000000fffffff290 */ /* 0x000fe4000fffe0ff */
[----:B------:R-:W3:Y:S01]  /*5800*/  @P3 LDC.64 R2, c[0x0][0x8a8] ;  /* 0x00022a00ff023b82 */ /* 0x000ee20000000a00 */
[----:B-1----:R-:W-:Y:S04]  /*5810*/  @P3 IMAD R0, R82, UR36, RZ ;  /* 0x0000002452003c24 */ /* 0x002fe8000f8e02ff */
[----:B---3--:R-:W-:Y:S05]  /*5820*/  @P3 IMAD.WIDE R2, R0, 0x4, R2 ;  /* 0x0000000400023825 */ /* 0x008fea00078e0202 */
[----:B--2--5:R2:W5:Y:S02]  /*5830*/  @P3 LDG.E R38, desc[UR4][R2.64] ;  /* 0x0000000402263981 */ /* 0x024564000c1e1900 */
[----:B--2---:R-:W3:Y:S02]  /*5840*/  @!P3 LDC R38, c[0x0][0x8a0] ;  /* 0x00022800ff26bb82 */ /* 0x004ee40000000800 */
.L_x_91:
[----:B-----5:R-:W-:Y:S01]  /*5850*/  FSETP.NEU.AND P4, PT, R41, RZ, PT ;  /* 0x000000ff2900720b */ /* 0x020fe20003f8d000 */
[----:B------:R-:W-:Y:S01]  /*5860*/  BSSY B1, `(.L_x_92) ;  /* 0x0000042000017945 */ /* 0x000fe20003800000 */
[----:B------:R-:W-:Y:S01]  /*5870*/  SEL R5, RZ, 0xffffffff, P2 ;  /* 0xffffffffff057807 */ /* 0x000fe20001000000 */
[----:B------:R-:W-:Y:S01]  /*5880*/  IMAD.MOV.U32 R102, RZ, RZ, 0x1 ;  /* 0x00000001ff667424 */ /* 0x000fe200078e00ff */
[----:B------:R-:W-:Y:S02]  /*5890*/  LOP3.LUT P3, RZ, R84, 0xff, RZ, 0xc0, !PT ;  /* 0x000000ff54ff7812 */ /* 0x000fe4000786c0ff */
[----:B------:R-:W-:Y:S02]  /*58a0*/  CS2R R78, SRZ ;  /* 0x00000000004e7805 */ /* 0x000fe4000001ff00 */
[----:B------:R-:W-:Y:S02]  /*58b0*/  @P1 SEL R4, RZ, 0xffffffff, P4 ;  /* 0xffffffffff041807 */ /* 0x000fe40002000000 */
[----:B------:R-:W-:Y:S02]  /*58c0*/  CS2R R76, SRZ ;  /* 0x00000000004c7805 */ /* 0x000fe4000001ff00 */
[----:B------:R-:W-:Y:S02]  /*58d0*/  LEA R2, R90, UR44, 0x3 ;  /* 0x0000002c5a027c11 */ /* 0x000fe4000f8e18ff */
[----:B------:R-:W-:Y:S02]  /*58e0*/  CS2R R74, SRZ ;  /* 0x00000000004a7805 */ /* 0x000fe4000001ff00 */
[----:B------:R-:W-:Y:S02]  /*58f0*/  @P0 SEL R4, R5, R4, !P3 ;  /* 0x0000000405040207 */ /* 0x000fe40005800000 */
[----:B------:R-:W-:Y:S02]  /*5900*/  CS2R R72, SRZ ;  /* 0x0000000000487805 */ /* 0x000fe4000001ff00 */
[----:B------:R-:W-:Y:S02]  /*5910*/  LEA R100, R36, UR44, 0x3 ;  /* 0x0000002c24647c11 */ /* 0x000fe4000f8e18ff */
[----:B------:R-:W-:Y:S02]  /*5920*/  @P1 LOP3.LUT R4, R4, 0x1, RZ, 0xc0, !PT ;  /* 0x0000000104041812 */ /* 0x000fe400078ec0ff */
[----:B------:R-:W-:Y:S02]  /*5930*/  SHF.L.U32 R3, R92, 0x1f, RZ ;  /* 0x0000001f5c037819 */ /* 0x000fe400000006ff */
[----:B------:R-:W-:Y:S02]  /*5940*/  ISETP.NE.U32.OR P6, PT, R4, 0x1, !P1 ;  /* 0x000000010400780c */ /* 0x000fe40004fc5470 */
[----:B------:R-:W-:Y:S02]  /*5950*/  PLOP3.LUT P2, PT, PT, PT, UP1, 0x80, 0x8 ;  /* 0x000000000008781c */ /* 0x000fe40003f4f018 */
[C---:B------:R-:W-:Y:S02]  /*5960*/  LEA.HI R39, R36.reuse, R36, RZ, 0x1 ;  /* 0x0000002424277211 */ /* 0x040fe400078f08ff */
[----:B------:R-:W-:Y:S02]  /*5970*/  SEL R4, RZ, 0xffffffff, P4 ;  /* 0xffffffffff047807 */ /* 0x000fe40002000000 */
[----:B------:R-:W-:Y:S01]  /*5980*/  P2R R96, PR, RZ, 0x40 ;  /* 0x00000040ff607803 */ /* 0x000fe20000000000 */
[C---:B-1----:R-:W-:Y:S01]  /*5990*/  IMAD.SHL.U32 R0, R39.reuse, 0x40, RZ ;  /* 0x0000004027007824 */ /* 0x042fe200078e00ff */
[----:B------:R-:W-:Y:S03]  /*59a0*/  LOP3.LUT R39, R39, 0xffe, RZ, 0xc0, !PT ;  /* 0x00000ffe27277812 */ /* 0x000fe600078ec0ff */
[----:B------:R-:W-:Y:S02]  /*59b0*/  @P6 SHF.L.U32 R7, R89, 0x1f, RZ ;  /* 0x0000001f59076819 */ /* 0x000fe400000006ff */
[----:B------:R-:W-:Y:S01]  /*59c0*/  @P2 SEL R4, R5, R4, !P3 ;  /* 0x0000000405042207 */ /* 0x000fe20005800000 */
[----:B------:R-:W-:Y:S01]  /*59d0*/  IMAD.IADD R39, R36, 0x1, -R39 ;  /* 0x0000000124277824 */ /* 0x000fe200078e0a27 */
[----:B------:R-:W1:Y:S01]  /*59e0*/  @P6 SYNCS.PHASECHK.TRANS64.TRYWAIT P1, [R2+URZ+0x30], R7 ;  /* 0x00003007020065a7 */ /* 0x000e6200080211ff */
[----:B------:R-:W-:Y:S02]  /*59f0*/  LOP3.LUT R0, R0, 0xffffff80, RZ, 0xc0, !PT ;  /* 0xffffff8000007812 */ /* 0x000fe400078ec0ff */
[----:B------:R-:W-:Y:S03]  /*5a00*/  LOP3.LUT R4, R4, 0x1, RZ, 0xc0, !PT ;  /* 0x0000000104047812 */ /* 0x000fe600078ec0ff */
[----:B------:R-:W-:Y:S01]  /*5a10*/  IMAD.IADD R0, R37, 0x1, R0 ;  /* 0x0000000125007824 */ /* 0x000fe200078e0200 */
[----:B------:R-:W-:Y:S03]  /*5a20*/  ISETP.NE.U32.AND P5, PT, R4, 0x1, PT ;  /* 0x000000010400780c */ /* 0x000fe60003fa5070 */
[----:B------:R-:W-:Y:S01]  /*5a30*/  IMAD R39, R39, 0x100000, R0 ;  /* 0x0010000027277824 */ /* 0x000fe200078e0200 */
[----:B------:R-:W-:Y:S01]  /*5a40*/  P2R R103, PR, RZ, 0x20 ;  /* 0x00000020ff677803 */ /* 0x000fe20000000000 */
[----:B------:R2:W4:Y:S01]  /*5a50*/  SYNCS.PHASECHK.TRANS64.TRYWAIT P0, [R100+URZ+0x80], R3 ;  /* 0x00008003640075a7 */ /* 0x00052200080011ff */
[----:B-1----:R-:W-:Y:S01]  /*5a60*/  @P6 SEL R102, RZ, 0x1, !P1 ;  /* 0x00000001ff666807 */ /* 0x002fe20004800000 */
[----:B--2---:R-:W-:Y:S06]  /*5a70*/  @!P6 BRA `(.L_x_93) ;  /* 0x000000000080e947 */ /* 0x004fec0003800000 */
[----:B------:R-:W-:Y:S01]  /*5a80*/  @P5 IMAD R6, R90, 0x1000, R71 ;  /* 0x000010005a065824 */ /* 0x000fe200078e0247 */
[----:B------:R-:W1:Y:S01]  /*5a90*/  S2R R0, SR_CgaCtaId ;  /* 0x0000000000007919 */ /* 0x000e620000008800 */
[----:B------:R-:W-:Y:S01]  /*5aa0*/  ISETP.NE.AND P1, PT, R102, RZ, PT ;  /* 0x000000ff6600720c */ /* 0x000fe20003f25270 */
[----:B------:R-:W-:Y:S01]  /*5ab0*/  BSSY B0, `(.L_x_94) ;  /* 0x000000b000007945 */ /* 0x000fe20003800000 */
[----:B------:R-:W-:Y:S01]  /*5ac0*/  @P5 VIADD R4, R6, UR44 ;  /* 0x0000002c06045c36 */ /* 0x000fe20008000000 */
[----:B------:R-:W-:Y:S02]  /*5ad0*/  CS2R R74, SRZ ;  /* 0x00000000004a7805 */ /* 0x000fe4000001ff00 */
[----:B------:R-:W-:Y:S02]  /*5ae0*/  CS2R R72, SRZ ;  /* 0x0000000000487805 */ /* 0x000fe4000001ff00 */
[----:B------:R-:W-:Y:S01]  /*5af0*/  CS2R R78, SRZ ;  /* 0x00000000004e7805 */ /* 0x000fe2000001ff00 */
[----:B------:R-:W-:Y:S01]  /*5b00*/  @P5 IMAD R4, R93, -0x10, R4 ;  /* 0xfffffff05d045824 */ /* 0x000fe200078e0204 */
[----:B------:R-:W-:Y:S04]  /*5b10*/  CS2R R76, SRZ ;  /* 0x00000000004c7805 */ /* 0x000fe8000001ff00 */
[----:B------:R-:W-:Y:S05]  /*5b20*/  @P1 BRA `(.L_x_95) ;  /* 0x00000000000c1947 */ /* 0x000fea0003800000 */
[----:B------:R-:W-:Y:S04]  /*5b30*/  SHF.L.U32 R5, R89, 0x1f, RZ ;  /* 0x0000001f59057819 */ /* 0x000fe800000006ff */
[----:B------:R-:W2:Y:S02]  /*5b40*/  SYNCS.PHASECHK.TRANS64.TRYWAIT P1, [R2+URZ+0x30], R5 ;  /* 0x00003005020075a7 */ /* 0x000ea400080211ff */
[----:B--2---:R-:W-:Y:S05]  /*5b50*/  @!P1 BRA `(.L_x_96) ;  /* 0x0000002000dc9947 */ /* 0x004fea0003800000 */
.L_x_95:
[----:B------:R-:W-:Y:S05]  /*5b60*/  BSYNC B0 ;  /* 0x0000000000007941 */ /* 0x000fea0003800000 */
.L_x_94:
[----:B------:R-:W-:Y:S01]  /*5b70*/  ISETP.NE.AND P1, PT, R103, RZ, PT ;  /* 0x000000ff6700720c */ /* 0x000fe20003f25270 */
[----:B--2---:R-:W-:Y:S02]  /*5b80*/  VIADD R5, R2, 0x40 ;  /* 0x0000004002057836 */ /* 0x004fe40000000000 */
[----:B------:R-:W-:Y:S03]  /*5b90*/  VIADD R90, R90, 0x1 ;  /* 0x000000015a5a7836 */ /* 0x000fe60000000000 */
[----:B-1----:R-:W-:Y:S07]  /*5ba0*/  PRMT R0, R0, 0x654, R5 ;  /* 0x0000065400007816 */ /* 0x002fee0000000005 */
[----:B------:R1:W2:Y:S04]  /*5bb0*/  @P1 LDS.128 R72, [R6+UR44+0x200] ;  /* 0x0002002c06481984 */ /* 0x0002a80008000c00 */
[----:B------:R1:W1:Y:S01]  /*5bc0*/  @P1 LDS.128 R76, [R4+0x210] ;  /* 0x00021000044c1984 */ /* 0x0002620000000c00 */
[C---:B------:R-:W-:Y:S01]  /*5bd0*/  ISETP.NE.AND P1, PT, R90.reuse, 0x2, PT ;  /* 0x000000025a00780c */ /* 0x040fe20003f25270 */
[----:B------:R-:W-:Y:S01]  /*5be0*/  @!PT LDS RZ, [RZ] ;  /* 0x00000000fffff984 */ /* 0x000fe20000000800 */
[----:B------:R-:W-:Y:S01]  /*5bf0*/  @!PT LDS RZ, [RZ] ;  /* 0x00000000fffff984 */ /* 0x000fe20000000800 */
[----:B------:R-:W-:Y:S01]  /*5c00*/  @!PT LDS RZ, [RZ] ;  /* 0x00000000fffff984 */ /* 0x000fe20000000800 */
[----:B------:R-:W-:Y:S01]  /*5c10*/  @!PT LDS RZ, [RZ] ;  /* 0x00000000fffff984 */ /* 0x000fe20000000800 */
[----:B------:R5:W-:Y:S06]  /*5c20*/  MEMBAR.ALL.CTA ;  /* 0x0000000000007992 */ /* 0x000bec0000008000 */
[----:B-----5:R-:W5:Y:S01]  /*5c30*/  FENCE.VIEW.ASYNC.S ;  /* 0x00000000000073c6 */ /* 0x020f620000000000 */
[----:B------:R-:W-:Y:S01]  /*5c40*/  SEL R90, R90, RZ, P1 ;  /* 0x000000ff5a5a7207 */ /* 0x000fe20000800000 */
[----:B-----5:R5:W-:Y:S02]  /*5c50*/  SYNCS.ARRIVE.TRANS64.RED.A1T0 RZ, [R0+URZ], RZ ;  /* 0x000000ff00ff79a7 */ /* 0x020be400081004ff */
[----:B-----5:R-:W-:Y:S04]  /*5c60*/  SEL R0, RZ, 0x1, P1 ;  /* 0x00000001ff007807 */ /* 0x020fe80000800000 */
[----:B--2---:R-:W-:Y:S02]  /*5c70*/  LOP3.LUT R89, R89, R0, RZ, 0x3c, !PT ;  /* 0x0000000059597212 */ /* 0x004fe400078e3cff */
.L_x_93:
[----:B------:R-:W-:Y:S05]  /*5c80*/  BSYNC B1 ;  /* 0x0000000000017941 */ /* 0x000fea0003800000 */
.L_x_92:
[----:B------:R-:W-:Y:S04]  /*5c90*/  SHF.R.U32.HI R0, RZ, 0x15, R39 ;  /* 0x00000015ff007819 */ /* 0x000fe80000011627 */
[----:B------:R-:W-:Y:S01]  /*5ca0*/  LOP3.LUT P1, RZ, R0, 0x3, R85, 0x48, !PT ;  /* 0x0000000300ff7812 */ /* 0x000fe20007824855 */
[----:B------:R-:W-:Y:S01]  /*5cb0*/  @!UPT UIADD3 URZ, UPT, UPT, URZ, URZ, URZ ;  /* 0x000000fffffff290 */ /* 0x000fe2000fffe0ff */
[----:B----4-:R-:W-:Y:S11]  /*5cc0*/  @P0 BRA `(.L_x_97) ;  /* 0x0000000000080947 */ /* 0x010ff60003800000 */
[----:B------:R-:W2:Y:S02]  /*5cd0*/  SYNCS.PHASECHK.TRANS64.TRYWAIT P0, [R100+URZ+0x80], R3 ;  /* 0x00008003640075a7 */ /* 0x000ea400080011ff */
[----:B--2---:R-:W-:Y:S05]  /*5ce0*/  @!P0 BRA `(.L_x_98) ;  /* 0x00000020008c8947 */ /* 0x004fea0003800000 */
.L_x_97:
[----:B------:R-:W-:Y:S05]  /*5cf0*/  @!P1 BRA `(.L_x_99) ;  /* 0x0000000000409947 */ /* 0x000fea0003800000 */
[----:B------:R-:W4:Y:S01]  /*5d00*/  LDCU.64 UR8, c[0x4][0x70] ;  /* 0x01000e00ff0877ac */ /* 0x000f220008000a00 */
[----:B--2---:R-:W-:Y:S01]  /*5d10*/  MOV R3, 0x0 ;  /* 0x0000000000037802 */ /* 0x004fe20000000f00 */
[----:B------:R-:W-:Y:S02]  /*5d20*/  HFMA2 R12, -RZ, RZ, 0, 5.9604644775390625e-08 ;  /* 0x00000001ff0c7431 */ /* 0x000fe400000001ff */
[----:B------:R-:W-:Y:S02]  /*5d30*/  IMAD.MOV.U32 R8, RZ, RZ, 0x192 ;  /* 0x00000192ff087424 */ /* 0x000fe400078e00ff */
[----:B------:R-:W-:Y:S01]  /*5d40*/  IMAD.MOV.U32 R13, RZ, RZ, RZ ;  /* 0x000000ffff0d7224 */ /* 0x000fe200078e00ff */
[----:B------:R-:W2:Y:S01]  /*5d50*/  LDCU.64 UR6, c[0x4][0x78] ;  /* 0x01000f00ff0677ac */ /* 0x000ea20008000a00 */
[----:B------:R-:W3:Y:S01]  /*5d60*/  LDC.64 R2, c[0x4][R3] ;  /* 0x0100000003027b82 */ /* 0x000ee20000000a00 */
[----:B------:R-:W5:Y:S01]  /*5d70*/  LDCU.64 UR4, c[0x4][0x10] ;  /* 0x01000200ff0477ac */ /* 0x000f620008000a00 */
[----:B----4-:R-:W-:Y:S01]  /*5d80*/  MOV R5, UR9 ;  /* 0x0000000900057c02 */ /* 0x010fe20008000f00 */
[----:B-1----:R-:W-:Y:S01]  /*5d90*/  IMAD.U32 R4, RZ, RZ, UR8 ;  /* 0x00000008ff047e24 */ /* 0x002fe2000f8e00ff */
[----:B--2---:R-:W-:Y:S01]  /*5da0*/  MOV R7, UR7 ;  /* 0x0000000700077c02 */ /* 0x004fe20008000f00 */
[----:B------:R-:W-:Y:S01]  /*5db0*/  IMAD.U32 R6, RZ, RZ, UR6 ;  /* 0x00000006ff067e24 */ /* 0x000fe2000f8e00ff */
[----:B-----5:R-:W-:Y:S01]  /*5dc0*/  MOV R11, UR5 ;  /* 0x00000005000b7c02 */ /* 0x020fe20008000f00 */
[----:B------:R-:W-:Y:S02]  /*5dd0*/  IMAD.U32 R10, RZ, RZ, UR4 ;  /* 0x00000004ff0a7e24 */ /* 0x000fe4000f8e00ff */
[----:B------:R-:W-:Y:S07]  /*5de0*/  LEPC R20, `(.L_x_99) ;  /* 0x000000001014794e */ /* 0x000fee0000000000 */
[----:B---3--:R-:W-:Y:S05]  /*5df0*/  CALL.ABS.NOINC R2 ;  /* 0x0000000002007343 */ /* 0x008fea0003c00000 */
.L_x_99:
[-C--:B------:R-:W-:Y:S01]  /*5e00*/  F2FP.F16.E4M3.UNPACK_B R42, R72.reuse ;  /* 0x00000048ff2a723e */ /* 0x080fe200020006ff */
[----:B------:R-:W-:Y:S05]  /*5e10*/  WARPSYNC.ALL ;  /* 0x0000000000007948 */ /* 0x000fea0003800000 */
[----:B------:R-:W-:Y:S01]  /*5e20*/  R2UR UR4, R39 ;  /* 0x00000000270472ca */ /* 0x000fe200000e0000 */
[--C-:B------:R-:W-:Y:S01]  /*5e30*/  HADD2.F32 R40, -RZ, R42.reuse.H0_H0 ;  /* 0x2000002aff287230 */ /* 0x100fe20000004100 */
[----:B------:R-:W-:Y:S01]  /*5e40*/  F2FP.F16.E4M3.UNPACK_B R43, R72.H1 ;  /* 0x00000048ff2b723e */ /* 0x000fe200030006ff */
[----:B------:R-:W-:Y:S01]  /*5e50*/  HADD2.F32 R42, -RZ, R42.H1_H1 ;  /* 0x3000002aff2a7230 */ /* 0x000fe20000004100 */
[-C--:B------:R-:W-:Y:S01]  /*5e60*/  F2FP.F16.E4M3.UNPACK_B R45, R73.reuse ;  /* 0x00000049ff2d723e */ /* 0x080fe200020006ff */
[----:B------:R-:W-:Y:S01]  /*5e70*/  BSSY.RECONVERGENT B0, `(.L_x_100) ;  /* 0x0000099000007945 */ /* 0x000fe20003800200 */
[----:B------:R-:W-:Y:S01]  /*5e80*/  F2FP.F16.E4M3.UNPACK_B R47, R73.H1 ;  /* 0x00000049ff2f723e */ /* 0x000fe200030006ff */
[--C-:B------:R-:W-:Y:S01]  /*5e90*/  HADD2.F32 R44, -RZ, R43.reuse.H0_H0 ;  /* 0x2000002bff2c7230 */ /* 0x100fe20000004100 */
[-C--:B------:R-:W-:Y:S01]  /*5ea0*/  F2FP.F16.E4M3.UNPACK_B R49, R74.reuse ;  /* 0x0000004aff31723e */ /* 0x080fe200020006ff */
[----:B------:R-:W-:Y:S01]  /*5eb0*/  HADD2.F32 R46, -RZ, R43.H1_H1 ;  /* 0x3000002bff2e7230 */ /* 0x000fe20000004100 */
[----:B------:R-:W-:Y:S01]  /*5ec0*/  F2FP.F16.E4M3.UNPACK_B R51, R74.H1 ;  /* 0x0000004aff33723e */ /* 0x000fe200030006ff */
[--C-:B------:R-:W-:Y:S01]  /*5ed0*/  HADD2.F32 R43, -RZ, R45.reuse.H0_H0 ;  /* 0x2000002dff2b7230 */ /* 0x100fe20000004100 */
[-C--:B------:R-:W-:Y:S01]  /*5ee0*/  F2FP.F16.E4M3.UNPACK_B R53, R75.reuse ;  /* 0x0000004bff35723e */ /* 0x080fe200020006ff */
[----:B-1----:R-:W-:Y:S01]  /*5ef0*/  LDTM.16dp32bit_t0_t15.x32 R4, tmem[UR4] ;  /* 0x00000004000479ee */ /* 0x002fe20008a80000 */
[----:B------:R-:W3:Y:S01]  /*5f00*/  LDTM.16dp32bit_t16_t31.x32 R4, tmem[UR4+0x20] ;  /* 0x00002004000479ee */ /* 0x000ee20008aa0000 */
[----:B------:R-:W-:Y:S01]  /*5f10*/  ISETP.NE.AND P6, PT, R96, RZ, PT ;  /* 0x000000ff6000720c */ /* 0x000fe20003fc5270 */
[----:B------:R-:W-:Y:S01]  /*5f20*/  HADD2.F32 R48, -RZ, R45.H1_H1 ;  /* 0x3000002dff307230 */ /* 0x000fe20000004100 */
[----:B------:R-:W-:Y:S01]  /*5f30*/  IADD3 R109, PT, PT, R71, UR44, RZ ;  /* 0x0000002c476d7c10 */ /* 0x000fe2000fffe0ff */
[----:B------:R-:W-:Y:S01]  /*5f40*/  HADD2.F32 R52, -RZ, R49.H1_H1 ;  /* 0x30000031ff347230 */ /* 0x000fe20000004100 */
[----:B------:R-:W-:Y:S01]  /*5f50*/  SHF.L.U32 R108, R88, 0x4, RZ ;  /* 0x00000004586c7819 */ /* 0x000fe200000006ff */
[----:B------:R-:W-:Y:S01]  /*5f60*/  HADD2.F32 R56, -RZ, R53.H1_H1 ;  /* 0x30000035ff387230 */ /* 0x000fe20000004100 */
[----:B------:R-:W-:Y:S01]  /*5f70*/  F2FP.F16.E4M3.UNPACK_B R55, R75.H1 ;  /* 0x0000004bff37723e */ /* 0x000fe200030006ff */
[--C-:B------:R-:W-:Y:S01]  /*5f80*/  HADD2.F32 R45, -RZ, R47.reuse.H0_H0 ;  /* 0x2000002fff2d7230 */ /* 0x100fe20000004100 */
[----:B------:R-:W-:Y:S01]  /*5f90*/  IADD3 R101, PT, PT, R109, R108, RZ ;  /* 0x0000006c6d657210 */ /* 0x000fe20007ffe0ff */
[----:B------:R-:W-:Y:S01]  /*5fa0*/  HADD2.F32 R50, -RZ, R47.H1_H1 ;  /* 0x3000002fff327230 */ /* 0x000fe20000004100 */
[-C--:B------:R-:W-:Y:S01]  /*5fb0*/  F2FP.F16.E4M3.UNPACK_B R57, R76.reuse ;  /* 0x0000004cff39723e */ /* 0x080fe200020006ff */
[----:B------:R-:W-:Y:S01]  /*5fc0*/  HADD2.F32 R47, -RZ, R49.H0_H0 ;  /* 0x20000031ff2f7230 */ /* 0x000fe20000004100 */
[----:B------:R-:W-:Y:S01]  /*5fd0*/  F2FP.F16.E4M3.UNPACK_B R59, R76.H1 ;  /* 0x0000004cff3b723e */ /* 0x000fe200030006ff */
[----:B------:R-:W-:Y:S01]  /*5fe0*/  HADD2.F32 R49, -RZ, R51.H0_H0 ;  /* 0x20000033ff317230 */ /* 0x000fe20000004100 */
[-C--:B------:R-:W-:Y:S01]  /*5ff0*/  F2FP.F16.E4M3.UNPACK_B R61, R77.reuse ;  /* 0x0000004dff3d723e */ /* 0x080fe200020006ff */
[----:B------:R-:W-:Y:S01]  /*6000*/  HADD2.F32 R60, -RZ, R57.H1_H1 ;  /* 0x30000039ff3c7230 */ /* 0x000fe20000004100 */
[----:B------:R-:W-:Y:S01]  /*6010*/  F2FP.F16.E4M3.UNPACK_B R63, R77.H1 ;  /* 0x0000004dff3f723e */ /* 0x000fe200030006ff */
[----:B------:R-:W-:Y:S01]  /*6020*/  HADD2.F32 R54, -RZ, R51.H1_H1 ;  /* 0x30000033ff367230 */ /* 0x000fe20000004100 */
[-C--:B------:R-:W-:Y:S01]  /*6030*/  F2FP.F16.E4M3.UNPACK_B R65, R78.reuse ;  /* 0x0000004eff41723e */ /* 0x080fe200020006ff */
[----:B------:R-:W-:Y:S01]  /*6040*/  HADD2.F32 R51, -RZ, R53.H0_H0 ;  /* 0x20000035ff337230 */ /* 0x000fe20000004100 */
[----:B------:R-:W-:Y:S01]  /*6050*/  F2FP.F16.E4M3.UNPACK_B R67, R78.H1 ;  /* 0x0000004eff43723e */ /* 0x000fe200030006ff */
[----:B------:R-:W-:Y:S01]  /*6060*/  HADD2.F32 R64, -RZ, R61.H1_H1 ;  /* 0x3000003dff407230 */ /* 0x000fe20000004100 */
[----:B------:R-:W-:Y:S01]  /*6070*/  ISETP.NE.AND P0, PT, R95, RZ, PT ;  /* 0x000000ff5f00720c */ /* 0x000fe20003f05270 */
[C---:B---3--:R-:W-:Y:S01]  /*6080*/  FMUL R0, R38.reuse, R4 ;  /* 0x0000000426007220 */ /* 0x048fe20000400000 */
[C---:B------:R-:W-:Y:S01]  /*6090*/  FMUL R2, R38.reuse, R5 ;  /* 0x0000000526027220 */ /* 0x040fe20000400000 */
[C---:B------:R-:W-:Y:S01]  /*60a0*/  FMUL R4, R38.reuse, R8 ;  /* 0x0000000826047220 */ /* 0x040fe20000400000 */
[C---:B------:R-:W-:Y:S01]  /*60b0*/  FMUL R5, R38.reuse, R9 ;  /* 0x0000000926057220 */ /* 0x040fe20000400000 */
[C---:B------:R-:W-:Y:S01]  /*60c0*/  FFMA R0, R41.reuse, R40, R0 ;  /* 0x0000002829007223 */ /* 0x040fe20000000000 */
[C---:B------:R-:W-:Y:S01]  /*60d0*/  FFMA R2, R41.reuse, R42, R2 ;  /* 0x0000002a29027223 */ /* 0x040fe20000000002 */
[C---:B------:R-:W-:Y:S01]  /*60e0*/  FMUL R8, R38.reuse, R12 ;  /* 0x0000000c26087220 */ /* 0x040fe20000400000 */
[C---:B------:R-:W-:Y:S01]  /*60f0*/  FMUL R9, R38.reuse, R13 ;  /* 0x0000000d26097220 */ /* 0x040fe20000400000 */
[C---:B------:R-:W-:Y:S01]  /*6100*/  FMUL R12, R38.reuse, R16 ;  /* 0x00000010260c7220 */ /* 0x040fe20000400000 */
[C---:B------:R-:W-:Y:S01]  /*6110*/  FMUL R13, R38.reuse, R17 ;  /* 0x00000011260d7220 */ /* 0x040fe20000400000 */
[C---:B------:R-:W-:Y:S01]  /*6120*/  FMUL R16, R38.reuse, R20 ;  /* 0x0000001426107220 */ /* 0x040fe20000400000 */
[C---:B------:R-:W-:Y:S01]  /*6130*/  FMUL R17, R38.reuse, R21 ;  /* 0x0000001526117220 */ /* 0x040fe20000400000 */
[C---:B------:R-:W-:Y:S01]  /*6140*/  FMUL R20, R38.reuse, R24 ;  /* 0x0000001826147220 */ /* 0x040fe20000400000 */
[C---:B------:R-:W-:Y:S01]  /*6150*/  FMUL R21, R38.reuse, R25 ;  /* 0x0000001926157220 */ /* 0x040fe20000400000 */
[----:B------:R-:W-:Y:S02]  /*6160*/  HADD2.F32 R68, -RZ, R65.H1_H1 ;  /* 0x30000041ff447230 */ /* 0x000fe40000004100 */
[C---:B------:R-:W-:Y:S01]  /*6170*/  FMUL R24, R38.reuse, R28 ;  /* 0x0000001c26187220 */ /* 0x040fe20000400000 */
[C---:B------:R-:W-:Y:S01]  /*6180*/  FMUL R25, R38.reuse, R29 ;  /* 0x0000001d26197220 */ /* 0x040fe20000400000 */
[C---:B------:R-:W-:Y:S01]  /*6190*/  FMUL R28, R38.reuse, R32 ;  /* 0x00000020261c7220 */ /* 0x040fe20000400000 */
[C---:B------:R-:W-:Y:S01]  /*61a0*/  FMUL R29, R38.reuse, R33 ;  /* 0x00000021261d7220 */ /* 0x040fe20000400000 */
[C---:B--2---:R-:W-:Y:S01]  /*61b0*/  FMUL R3, R38.reuse, R6 ;  /* 0x0000000626037220 */ /* 0x044fe20000400000 */
[C---:B------:R-:W-:Y:S01]  /*61c0*/  FMUL R7, R38.reuse, R7 ;  /* 0x0000000726077220 */ /* 0x040fe20000400000 */
[C---:B------:R-:W-:Y:S01]  /*61d0*/  FMUL R6, R38.reuse, R10 ;  /* 0x0000000a26067220 */ /* 0x040fe20000400000 */
[C---:B------:R-:W-:Y:S01]  /*61e0*/  FMUL R11, R38.reuse, R11 ;  /* 0x0000000b260b7220 */ /* 0x040fe20000400000 */
[C---:B------:R-:W-:Y:S01]  /*61f0*/  FFMA R3, R41.reuse, R44, R3 ;  /* 0x0000002c29037223 */ /* 0x040fe20000000003 */
[C---:B------:R-:W-:Y:S01]  /*6200*/  FFMA R7, R41.reuse, R46, R7 ;  /* 0x0000002e29077223 */ /* 0x040fe20000000007 */
[C---:B------:R-:W-:Y:S01]  /*6210*/  FFMA R4, R41.reuse, R43, R4 ;  /* 0x0000002b29047223 */ /* 0x040fe20000000004 */
[----:B------:R-:W-:Y:S01]  /*6220*/  F2FP.F16.E4M3.UNPACK_B R40, R79 ;  /* 0x0000004fff28723e */ /* 0x000fe200020006ff */
[C---:B------:R-:W-:Y:S01]  /*6230*/  FFMA R5, R41.reuse, R48, R5 ;  /* 0x0000003029057223 */ /* 0x040fe20000000005 */
[C---:B------:R-:W-:Y:S01]  /*6240*/  FFMA R6, R41.reuse, R45, R6 ;  /* 0x0000002d29067223 */ /* 0x040fe20000000006 */
[----:B------:R-:W-:Y:S01]  /*6250*/  F2FP.F16.E4M3.UNPACK_B R42, R79.H1 ;  /* 0x0000004fff2a723e */ /* 0x000fe200030006ff */
[C---:B------:R-:W-:Y:S01]  /*6260*/  FFMA R11, R41.reuse, R50, R11 ;  /* 0x00000032290b7223 */ /* 0x040fe2000000000b */
[----:B------:R-:W-:Y:S01]  /*6270*/  FFMA R8, R41, R47, R8 ;  /* 0x0000002f29087223 */ /* 0x000fe20000000008 */
[----:B------:R-:W-:Y:S01]  /*6280*/  F2FP.SATFINITE.E4M3.F32.PACK_AB_MERGE_C R97, R7, R3, RZ ;  /* 0x000000030761723e */ /* 0x000fe200048070ff */
[C---:B------:R-:W-:Y:S01]  /*6290*/  FFMA R9, R41.reuse, R52, R9 ;  /* 0x0000003429097223 */ /* 0x040fe20000000009 */
[----:B------:R-:W-:Y:S01]  /*62a0*/  FMUL R10, R38, R14 ;  /* 0x0000000e260a7220 */ /* 0x000fe20000400000 */
[----:B------:R-:W-:Y:S01]  /*62b0*/  LEA R109, R90, UR44, 0x3 ;  /* 0x0000002c5a6d7c11 */ /* 0x000fe2000f8e18ff */
[----:B------:R-:W-:Y:S01]  /*62c0*/  FMUL R15, R38, R15 ;  /* 0x0000000f260f7220 */ /* 0x000fe20000400000 */
[--C-:B------:R-:W-:Y:S01]  /*62d0*/  HADD2.F32 R53, -RZ, R55.reuse.H0_H0 ;  /* 0x20000037ff357230 */ /* 0x100fe20000004100 */
[----:B------:R-:W-:Y:S01]  /*62e0*/  F2FP.SATFINITE.E4M3.F32.PACK_AB_MERGE_C R96, R2, R0, R97 ;  /* 0x000000000260723e */ /* 0x000fe20004807061 */
[----:B------:R-:W-:Y:S01]  /*62f0*/  FFMA R10, R41, R49, R10 ;  /* 0x00000031290a7223 */ /* 0x000fe2000000000a */
[----:B------:R-:W-:Y:S01]  /*6300*/  F2FP.SATFINITE.E4M3.F32.PACK_AB_MERGE_C R97, R11, R6, RZ ;  /* 0x000000060b61723e */ /* 0x000fe200048070ff */
[C---:B------:R-:W-:Y:S01]  /*6310*/  FFMA R15, R41.reuse, R54, R15 ;  /* 0x00000036290f7223 */ /* 0x040fe2000000000f */
[C---:B------:R-:W-:Y:S01]  /*6320*/  FFMA R12, R41.reuse, R51, R12 ;  /* 0x00000033290c7223 */ /* 0x040fe2000000000c */
[----:B------:R-:W-:Y:S01]  /*6330*/  FFMA R13, R41, R56, R13 ;  /* 0x00000038290d7223 */ /* 0x000fe2000000000d */
[----:B------:R-:W-:Y:S01]  /*6340*/  F2FP.SATFINITE.E4M3.F32.PACK_AB_MERGE_C R97, R5, R4, R97 ;  /* 0x000000040561723e */ /* 0x000fe20004807061 */
[----:B------:R-:W-:Y:S01]  /*6350*/  HADD2.F32 R58, -RZ, R55.H1_H1 ;  /* 0x30000037ff3a7230 */ /* 0x000fe20000004100 */
[----:B------:R-:W-:Y:S01]  /*6360*/  F2FP.SATFINITE.E4M3.F32.PACK_AB_MERGE_C R98, R15, R10, RZ ;  /* 0x0000000a0f62723e */ /* 0x000fe200048070ff */
[----:B------:R-:W-:Y:S02]  /*6370*/  HADD2.F32 R55, -RZ, R57.H0_H0 ;  /* 0x20000039ff377230 */ /* 0x000fe40000004100 */
[C---:B------:R-:W-:Y:S01]  /*6380*/  FMUL R14, R38.reuse, R18 ;  /* 0x00000012260e7220 */ /* 0x040fe20000400000 */
[C---:B------:R-:W-:Y:S01]  /*6390*/  FMUL R19, R38.reuse, R19 ;  /* 0x0000001326137220 */ /* 0x040fe20000400000 */
[--C-:B------:R-:W-:Y:S02]  /*63a0*/  HADD2.F32 R57, -RZ, R59.reuse.H0_H0 ;  /* 0x2000003bff397230 */ /* 0x100fe40000004100 */
[C---:B------:R-:W-:Y:S01]  /*63b0*/  FMUL R18, R38.reuse, R22 ;  /* 0x0000001626127220 */ /* 0x040fe20000400000 */
[C---:B------:R-:W-:Y:S01]  /*63c0*/  FFMA R14, R41.reuse, R53, R14 ;  /* 0x00000035290e7223 */ /* 0x040fe2000000000e */
[----:B------:R-:W-:Y:S02]  /*63d0*/  HADD2.F32 R62, -RZ, R59.H1_H1 ;  /* 0x3000003bff3e7230 */ /* 0x000fe40000004100 */
[C---:B------:R-:W-:Y:S01]  /*63e0*/  FFMA R19, R41.reuse, R58, R19 ;  /* 0x0000003a29137223 */ /* 0x040fe20000000013 */
[----:B------:R-:W-:Y:S02]  /*63f0*/  HADD2.F32 R59, -RZ, R61.H0_H0 ;  /* 0x2000003dff3b7230 */ /* 0x000fe40000004100 */
[C---:B------:R-:W-:Y:S01]  /*6400*/  FMUL R23, R38.reuse, R23 ;  /* 0x0000001726177220 */ /* 0x040fe20000400000 */
[C---:B------:R-:W-:Y:S01]  /*6410*/  FFMA R16, R41.reuse, R55, R16 ;  /* 0x0000003729107223 */ /* 0x040fe20000000010 */
[C---:B------:R-:W-:Y:S01]  /*6420*/  FFMA R17, R41.reuse, R60, R17 ;  /* 0x0000003c29117223 */ /* 0x040fe20000000011 */
[--C-:B------:R-:W-:Y:S02]  /*6430*/  HADD2.F32 R61, -RZ, R63.reuse.H0_H0 ;  /* 0x2000003fff3d7230 */ /* 0x100fe40000004100 */
[C---:B------:R-:W-:Y:S01]  /*6440*/  FFMA R18, R41.reuse, R57, R18 ;  /* 0x0000003929127223 */ /* 0x040fe20000000012 */
[----:B------:R-:W-:Y:S02]  /*6450*/  HADD2.F32 R66, -RZ, R63.H1_H1 ;  /* 0x3000003fff427230 */ /* 0x000fe40000004100 */
[C---:B------:R-:W-:Y:S01]  /*6460*/  FMUL R22, R38.reuse, R26 ;  /* 0x0000001a26167220 */ /* 0x040fe20000400000 */
[----:B------:R-:W-:Y:S02]  /*6470*/  HADD2.F32 R63, -RZ, R65.H0_H0 ;  /* 0x20000041ff3f7230 */ /* 0x000fe40000004100 */
[C---:B------:R-:W-:Y:S01]  /*6480*/  FFMA R23, R41.reuse, R62, R23 ;  /* 0x0000003e29177223 */ /* 0x040fe20000000017 */
[C---:B------:R-:W-:Y:S01]  /*6490*/  FMUL R27, R38.reuse, R27 ;  /* 0x0000001b261b7220 */ /* 0x040fe20000400000 */
[C---:B------:R-:W-:Y:S01]  /*64a0*/  FFMA R20, R41.reuse, R59, R20 ;  /* 0x0000003b29147223 */ /* 0x040fe20000000014 */
[C---:B------:R-:W-:Y:S01]  /*64b0*/  FFMA R21, R41.reuse, R64, R21 ;  /* 0x0000004029157223 */ /* 0x040fe20000000015 */
[--C-:B------:R-:W-:Y:S02]  /*64c0*/  HADD2.F32 R65, -RZ, R67.reuse.H0_H0 ;  /* 0x20000043ff417230 */ /* 0x100fe40000004100 */
[C---:B------:R-:W-:Y:S01]  /*64d0*/  FFMA R22, R41.reuse, R61, R22 ;  /* 0x0000003d29167223 */ /* 0x040fe20000000016 */
[----:B------:R-:W-:Y:S02]  /*64e0*/  HADD2.F32 R70, -RZ, R67.H1_H1 ;  /* 0x30000043ff467230 */ /* 0x000fe40000004100 */
[C---:B------:R-:W-:Y:S01]  /*64f0*/  FMUL R26, R38.reuse, R30 ;  /* 0x0000001e261a7220 */ /* 0x040fe20000400000 */
[--C-:B------:R-:W-:Y:S02]  /*6500*/  HADD2.F32 R67, -RZ, R40.reuse.H0_H0 ;  /* 0x20000028ff437230 */ /* 0x100fe40000004100 */
[C---:B------:R-:W-:Y:S01]  /*6510*/  FFMA R27, R41.reuse, R66, R27 ;  /* 0x00000042291b7223 */ /* 0x040fe2000000001b */
[C---:B------:R-:W-:Y:S01]  /*6520*/  FMUL R31, R38.reuse, R31 ;  /* 0x0000001f261f7220 */ /* 0x040fe20000400000 */
[C---:B------:R-:W-:Y:S01]  /*6530*/  FFMA R24, R41.reuse, R63, R24 ;  /* 0x0000003f29187223 */ /* 0x040fe20000000018 */
[----:B------:R-:W-:Y:S02]  /*6540*/  HADD2.F32 R40, -RZ, R40.H1_H1 ;  /* 0x30000028ff287230 */ /* 0x000fe40000004100 */
[C---:B------:R-:W-:Y:S01]  /*6550*/  FFMA R25, R41.reuse, R68, R25 ;  /* 0x0000004429197223 */ /* 0x040fe20000000019 */
[--C-:B------:R-:W-:Y:S02]  /*6560*/  HADD2.F32 R69, -RZ, R42.reuse.H0_H0 ;  /* 0x2000002aff457230 */ /* 0x100fe40000004100 */
[C---:B------:R-:W-:Y:S01]  /*6570*/  FFMA R26, R41.reuse, R65, R26 ;  /* 0x00000041291a7223 */ /* 0x040fe2000000001a */
[----:B------:R-:W-:Y:S02]  /*6580*/  HADD2.F32 R42, -RZ, R42.H1_H1 ;  /* 0x3000002aff2a7230 */ /* 0x000fe40000004100 */
[C---:B------:R-:W-:Y:S01]  /*6590*/  FMUL R30, R38.reuse, R34 ;  /* 0x00000022261e7220 */ /* 0x040fe20000400000 */
[----:B------:R-:W-:Y:S01]  /*65a0*/  FFMA R31, R41, R70, R31 ;  /* 0x00000046291f7223 */ /* 0x000fe2000000001f */
[----:B------:R-:W-:Y:S01]  /*65b0*/  FMUL R35, R38, R35 ;  /* 0x0000002326237220 */ /* 0x000fe20000400000 */
[----:B------:R-:W-:Y:S01]  /*65c0*/  F2FP.SATFINITE.E4M3.F32.PACK_AB_MERGE_C R99, R19, R14, RZ ;  /* 0x0000000e1363723e */ /* 0x000fe200048070ff */
[C---:B------:R-:W-:Y:S01]  /*65d0*/  FFMA R28, R41.reuse, R67, R28 ;  /* 0x00000043291c7223 */ /* 0x040fe2000000001c */
[C---:B------:R-:W-:Y:S01]  /*65e0*/  FFMA R29, R41.reuse, R40, R29 ;  /* 0x00000028291d7223 */ /* 0x040fe2000000001d */
[C---:B------:R-:W-:Y:S01]  /*65f0*/  FFMA R30, R41.reuse, R69, R30 ;  /* 0x00000045291e7223 */ /* 0x040fe2000000001e */
[----:B------:R-:W-:Y:S01]  /*6600*/  FFMA R35, R41, R42, R35 ;  /* 0x0000002a29237223 */ /* 0x000fe20000000023 */
[----:B------:R-:W-:Y:S02]  /*6610*/  F2FP.SATFINITE.E4M3.F32.PACK_AB_MERGE_C R98, R9, R8, R98 ;  /* 0x000000080962723e */ /* 0x000fe40004807062 */
[----:B------:R-:W-:Y:S02]  /*6620*/  F2FP.SATFINITE.E4M3.F32.PACK_AB_MERGE_C R99, R13, R12, R99 ;  /* 0x0000000c0d63723e */ /* 0x000fe40004807063 */
[----:B------:R-:W-:Y:S02]  /*6630*/  F2FP.SATFINITE.E4M3.F32.PACK_AB_MERGE_C R104, R23, R18, RZ ;  /* 0x000000121768723e */ /* 0x000fe400048070ff */
[----:B------:R-:W-:Y:S01]  /*6640*/  F2FP.SATFINITE.E4M3.F32.PACK_AB_MERGE_C R105, R27, R22, RZ ;  /* 0x000000161b69723e */ /* 0x000fe200048070ff */
[----:B------:R1:W-:Y:S01]  /*6650*/  STS.128 [R71+UR44+0x2200], R96 ;  /* 0x0022006047007988 */ /* 0x0003e20008000c2c */
[----:B------:R-:W-:Y:S02]  /*6660*/  F2FP.SATFINITE.E4M3.F32.PACK_AB_MERGE_C R110, R31, R26, RZ ;  /* 0x0000001a1f6e723e */ /* 0x000fe400048070ff */
[----:B------:R-:W-:Y:S02]  /*6670*/  F2FP.SATFINITE.E4M3.F32.PACK_AB_MERGE_C R111, R35, R30, RZ ;  /* 0x0000001e236f723e */ /* 0x000fe400048070ff */
[----:B------:R-:W-:Y:S02]  /*6680*/  F2FP.SATFINITE.E4M3.F32.PACK_AB_MERGE_C R104, R17, R16, R104 ;  /* 0x000000101168723e */ /* 0x000fe40004807068 */
[----:B------:R-:W-:Y:S02]  /*6690*/  F2FP.SATFINITE.E4M3.F32.PACK_AB_MERGE_C R105, R21, R20, R105 ;  /* 0x000000141569723e */ /* 0x000fe40004807069 */
[----:B------:R-:W-:Y:S02]  /*66a0*/  F2FP.SATFINITE.E4M3.F32.PACK_AB_MERGE_C R106, R25, R24, R110 ;  /* 0x00000018196a723e */ /* 0x000fe4000480706e */
[----:B------:R-:W-:Y:S02]  /*66b0*/  F2FP.SATFINITE.E4M3.F32.PACK_AB_MERGE_C R107, R29, R28, R111 ;  /* 0x0000001c1d6b723e */ /* 0x000fe4000480706f */
[----:B------:R-:W-:Y:S03]  /*66c0*/  @P6 SHF.L.U32 R110, R89, 0x1f, RZ ;  /* 0x0000001f596e6819 */ /* 0x000fe600000006ff */
[----:B------:R1:W-:Y:S01]  /*66d0*/  STS.128 [R101+0x2210], R104 ;  /* 0x0022106865007388 */ /* 0x0003e20000000c00 */
[----:B------:R-:W-:Y:S01]  /*66e0*/  @!PT LDS RZ, [RZ] ;  /* 0x00000000fffff984 */ /* 0x000fe20000000800 */
[----:B------:R-:W-:Y:S01]  /*66f0*/  @!PT LDS RZ, [RZ] ;  /* 0x00000000fffff984 */ /* 0x000fe20000000800 */
[----:B------:R-:W-:Y:S01]  /*6700*/  @!PT LDS RZ, [RZ] ;  /* 0x00000000fffff984 */ /* 0x000fe20000000800 */
[----:B------:R-:W-:Y:S01]  /*6710*/  @!PT LDS RZ, [RZ] ;  /* 0x00000000fffff984 */ /* 0x000fe20000000800 */
[----:B------:R2:W-:Y:S07]  /*6720*/  MEMBAR.ALL.CTA ;  /* 0x0000000000007992 */ /* 0x0005ee0000008000 */
[----:B--2---:R-:W2:Y:S02]  /*6730*/  FENCE.VIEW.ASYNC.S ;  /* 0x00000000000073c6 */ /* 0x004ea40000000000 */
[----:B--2---:R-:W-:Y:S06]  /*6740*/  BAR.SYNC.DEFER_BLOCKING 0x1, 0x80 ;  /* 0x0042000000007b1d */ /* 0x004fec0000010000 */
[----:B------:R-:W-:Y:S05]  /*6750*/  @P0 BRA `(.L_x_101) ;  /* 0x0000000000280947 */ /* 0x000fea0003800000 */
[----:B------:R-:W2:Y:S01]  /*6760*/  LDCU.64 UR6, c[0x0][0x348] ;  /* 0x00006900ff0677ac */ /* 0x000ea20008000a00 */
[----:B------:R-:W-:Y:S01]  /*6770*/  UIADD3 UR4, UPT, UPT, UR44, 0x2200, URZ ;  /* 0x000022002c047890 */ /* 0x000fe2000fffe0ff */
[----:B------:R-:W-:Y:S05]  /*6780*/  UMOV UR51, UR36 ;  /* 0x0000002400337c82 */ /* 0x000fea0008000000 */
[----:B------:R-:W-:Y:S04]  /*6790*/  MOV R94, UR4 ;  /* 0x00000004005e7c02 */ /* 0x000fe80008000f00 */
[----:B------:R-:W-:Y:S01]  /*67a0*/  R2UR UR48, R94 ;  /* 0x000000005e3072ca */ /* 0x000fe200000e0000 */
[----:B--2---:R-:W-:Y:S04]  /*67b0*/  UIADD3 UR4, UP0, UPT, UR6, 0x680, URZ ;  /* 0x0000068006047890 */ /* 0x004fe8000ff1e0ff */
[----:B------:R-:W-:Y:S09]  /*67c0*/  UIADD3.X UR5, UPT, UPT, URZ, UR7, URZ, UP0, !UPT ;  /* 0x00000007ff057290 */ /* 0x000ff200087fe4ff */
[----:B------:R2:W-:Y:S01]  /*67d0*/  UTMASTG.3D [UR48], [UR4] ;  /* 0x00000030040073b5 */ /* 0x0005e20008010000 */
[----:B------:R0:W-:Y:S01]  /*67e0*/  UTMACMDFLUSH ;  /* 0x00000000000079b7 */ /* 0x0001e20000000000 */
[----:B--2---:R-:W-:Y:S04]  /*67f0*/  DEPBAR.LE SB0, 0x1 ;  /* 0x000080400000791a */ /* 0x004fe80000000000 */
.L_x_101:
[----:B------:R-:W-:Y:S05]  /*6800*/  BSYNC.RECONVERGENT B0 ;  /* 0x0000000000007941 */ /* 0x000fea0003800200 */
.L_x_100:
[----:B------:R-:W-:Y:S06]  /*6810*/  BAR.SYNC.DEFER_BLOCKING 0x1, 0x80 ;  /* 0x0042000000007b1d */ /* 0x000fec0000010000 */
[----:B------:R-:W2:Y:S01]  /*6820*/  @P6 SYNCS.PHASECHK.TRANS64.TRYWAIT P0, [R109+URZ+0x30], R110 ;  /* 0x0000306e6d0065a7 */ /* 0x000ea200080011ff */
[----:B------:R-:W-:Y:S01]  /*6830*/  BSSY B1, `(.L_x_102) ;  /* 0x0000020000017945 */ /* 0x000fe20003800000 */
[----:B--2---:R-:W-:Y:S03]  /*6840*/  @P6 SEL R102, RZ, 0x1, !P0 ;  /* 0x00000001ff666807 */ /* 0x004fe60004000000 */
[----:B------:R-:W-:Y:S05]  /*6850*/  @!P6 BRA `(.L_x_103) ;  /* 0x000000000074e947 */ /* 0x000fea0003800000 */
[----:B------:R-:W-:Y:S01]  /*6860*/  ISETP.NE.AND P1, PT, R103, RZ, PT ;  /* 0x000000ff6700720c */ /* 0x000fe20003f25270 */
[----:B------:R-:W2:Y:S01]  /*6870*/  S2R R0, SR_CgaCtaId ;  /* 0x0000000000007919 */ /* 0x000ea20000008800 */
[----:B------:R-:W-:Y:S01]  /*6880*/  ISETP.NE.AND P0, PT, R102, RZ, PT ;  /* 0x000000ff6600720c */ /* 0x000fe20003f05270 */
[----:B------:R-:W-:Y:S10]  /*6890*/  BSSY B0, `(.L_x_104) ;  /* 0x0000008000007945 */ /* 0x000ff40003800000 */
[----:B------:R-:W-:Y:S05]  /*68a0*/  @P1 IMAD R2, R90, 0x1000, R71 ;  /* 0x000010005a021824 */ /* 0x000fea00078e0247 */
[----:B------:R-:W-:Y:S05]  /*68b0*/  @P1 IADD3 R3, PT, PT, R2, UR44, RZ ;  /* 0x0000002c02031c10 */ /* 0x000fea000fffe0ff */
[----:B------:R-:W-:Y:S01]  /*68c0*/  @P1 IMAD.IADD R3, R3, 0x1, R108 ;  /* 0x0000000103031824 */ /* 0x000fe200078e026c */
[----:B------:R-:W-:Y:S06]  /*68d0*/  @P0 BRA `(.L_x_105) ;  /* 0x00000000000c0947 */ /* 0x000fec0003800000 */
[----:B------:R-:W-:Y:S04]  /*68e0*/  SHF.L.U32 R4, R89, 0x1f, RZ ;  /* 0x0000001f59047819 */ /* 0x000fe800000006ff */
[----:B------:R-:W3:Y:S02]  /*68f0*/  SYNCS.PHASECHK.TRANS64.TRYWAIT P0, [R109+URZ+0x30], R4 ;  /* 0x000030046d0075a7 */ /* 0x000ee400080011ff */
[----:B---3--:R-:W-:Y:S05]  /*6900*/  @!P0 BRA `(.L_x_106) ;  /* 0x0000001400988947 */ /* 0x008fea0003800000 */
.L_x_105:
[----:B------:R-:W-:Y:S05]  /*6910*/  BSYNC B0 ;  /* 0x0000000000007941 */ /* 0x000fea0003800000 */
.L_x_104:
[----:B------:R-:W-:Y:S01]  /*6920*/  ISETP.NE.AND P0, PT, R103, RZ, PT ;  /* 0x000000ff6700720c */ /* 0x000fe20003f05270 */
[----:B---3--:R-:W-:Y:S02]  /*6930*/  VIADD R109, R109, 0x40 ;  /* 0x000000406d6d7836 */ /* 0x008fe40000000000 */
[----:B------:R-:W-:Y:S03]  /*6940*/  VIADD R90, R90, 0x1 ;  /* 0x000000015a5a7836 */ /* 0x000fe60000000000 */
[----:B--2---:R-:W-:Y:S07]  /*6950*/  PRMT R0, R0, 0x654, R109 ;  /* 0x0000065400007816 */ /* 0x004fee000000006d */
[----:B------:R2:W3:Y:S04]  /*6960*/  @P0 LDS.128 R72, [R2+UR44+0x200] ;  /* 0x0002002c02480984 */ /* 0x0004e80008000c00 */
[----:B------:R2:W4:Y:S01]  /*6970*/  @P0 LDS.128 R76, [R3+0x210] ;  /* 0x00021000034c0984 */ /* 0x0005220000000c00 */
        /* <DEDUP_REMOVED lines=10> */
[----:B--23--:R-:W-:Y:S02]  /*6a20*/  LOP3.LUT R89, R89, R0, RZ, 0x3c, !PT ;  /* 0x0000000059597212 */ /* 0x00cfe400078e3cff */
.L_x_103:
[----:B------:R-:W-:Y:S05]  /*6a30*/  BSYNC B1 ;  /* 0x0000000000017941 */ /* 0x000fea0003800000 */
.L_x_102:
[----:B------:R-:W-:Y:S05]  /*6a40*/  VIADD R0, R39, 0x40 ;  /* 0x0000004027007836 */ /* 0x000fea0000000000 */
[----:B------:R-:W-:Y:S04]  /*6a50*/  SHF.R.U32.HI R0, RZ, 0x15, R0 ;  /* 0x00000015ff007819 */ /* 0x000fe80000011600 */
[----:B------:R-:W-:Y:S11]  /*6a60*/  LOP3.LUT P0, RZ, R0, 0x3, R85, 0x48, !PT ;  /* 0x0000000300ff7812 */ /* 0x000ff60007804855 */
[----:B------:R-:W-:Y:S02]  /*6a70*/  @!UPT UIADD3 URZ, UPT, UPT, URZ, URZ, URZ ;  /* 0x000000fffffff290 */ /* 0x000fe4000fffe0ff */
[----:B------:R-:W-:Y:S05]  /*6a80*/  @!P0 BRA `(.L_x_107) ;  /* 0x0000000000408947 */ /* 0x000fea0003800000 */
[----:B------:R-:W2:Y:S01]  /*6a90*/  LDCU.64 UR8, c[0x4][0x70] ;  /* 0x01000e00ff0877ac */ /* 0x000ea20008000a00 */
[----:B------:R-:W-:Y:S01]  /*6aa0*/  MOV R3, 0x0 ;  /* 0x0000000000037802 */ /* 0x000fe20000000f00 */
[----:B------:R-:W-:Y:S02]  /*6ab0*/  HFMA2 R12, -RZ, RZ, 0, 5.9604644775390625e-08 ;  /* 0x00000001ff0c7431 */ /* 0x000fe400000001ff */
[----:B------:R-:W-:Y:S02]  /*6ac0*/  IMAD.MOV.U32 R8, RZ, RZ, 0x192 ;  /* 0x00000192ff087424 */ /* 0x000fe400078e00ff */
[----:B------:R-:W-:Y:S01]  /*6ad0*/  IMAD.MOV.U32 R13, RZ, RZ, RZ ;  /* 0x000000ffff0d7224 */ /* 0x000fe200078e00ff */
[----:B------:R-:W3:Y:S01]  /*6ae0*/  LDCU.64 UR6, c[0x4][0x78] ;  /* 0x01000f00ff0677ac */ /* 0x000ee20008000a00 */
[----:B------:R-:W1:Y:S01]  /*6af0*/  LDC.64 R2, c[0x4][R3] ;  /* 0x0100000003027b82 */ /* 0x000e620000000a00 */
[----:B------:R-:W5:Y:S01]  /*6b00*/  LDCU.64 UR4, c[0x4][0x10] ;  /* 0x01000200ff0477ac */ /* 0x000f620008000a00 */
[----:B--2---:R-:W-:Y:S01]  /*6b10*/  MOV R5, UR9 ;  /* 0x0000000900057c02 */ /* 0x004fe20008000f00 */
[----:B------:R-:W-:Y:S01]  /*6b20*/  IMAD.U32 R4, RZ, RZ, UR8 ;  /* 0x00000008ff047e24 */ /* 0x000fe2000f8e00ff */
[----:B---3--:R-:W-:Y:S01]  /*6b30*/  MOV R7, UR7 ;  /* 0x0000000700077c02 */ /* 0x008fe20008000f00 */
[----:B------:R-:W-:Y:S01]  /*6b40*/  IMAD.U32 R6, RZ, RZ, UR6 ;  /* 0x00000006ff067e24 */ /* 0x000fe2000f8e00ff */
[----:B-----5:R-:W-:Y:S01]  /*6b50*/  MOV R11, UR5 ;  /* 0x00000005000b7c02 */ /* 0x020fe20008000f00 */
[----:B------:R-:W-:Y:S02]  /*6b60*/  IMAD.U32 R10, RZ, RZ, UR4 ;  /* 0x00000004ff0a7e24 */ /* 0x000fe4000f8e00ff */
[----:B------:R-:W-:Y:S07]  /*6b70*/  LEPC R20, `(.L_x_107) ;  /* 0x000000001014794e */ /* 0x000fee0000000000 */
[----:B-1--4-:R-:W-:Y:S05]  /*6b80*/  CALL.ABS.NOINC R2 ;  /* 0x0000000002007343 */ /* 0x012fea0003c00000 */
.L_x_107:
[----:B------:R-:W-:Y:S01]  /*6b90*/  ISETP.NE.AND P0, PT, R95, RZ, PT ;  /* 0x000000ff5f00720c */ /* 0x000fe20003f05270 */
[----:B------:R-:W-:Y:S05]  /*6ba0*/  WARPSYNC.ALL ;  /* 0x0000000000007948 */ /* 0x000fea0003800000 */
[----:B------:R-:W-:Y:S01]  /*6bb0*/  R2UR UR4, R39 ;  /* 0x00000000270472ca */ /* 0x000fe200000e0000 */
[----:B------:R-:W2:Y:S01]  /*6bc0*/  S2UR UR6, SR_CgaCtaId ;  /* 0x00000000000679c3 */ /* 0x000ea20000008800 */
[-C--:B------:R-:W-:Y:S01]  /*6bd0*/  F2FP.F16.E4M3.UNPACK_B R42, R72.reuse ;  /* 0x00000048ff2a723e */ /* 0x080fe200020006ff */
[----:B------:R-:W-:Y:S01]  /*6be0*/  BSSY.RECONVERGENT B0, `(.L_x_108) ;  /* 0x000009c000007945 */ /* 0x000fe20003800200 */
[----:B------:R-:W-:Y:S02]  /*6bf0*/  F2FP.F16.E4M3.UNPACK_B R72, R72.H1 ;  /* 0x00000048ff48723e */ /* 0x000fe400030006ff */
[-C--:B------:R-:W-:Y:S01]  /*6c00*/  F2FP.F16.E4M3.UNPACK_B R46, R73.reuse ;  /* 0x00000049ff2e723e */ /* 0x080fe200020006ff */
[--C-:B------:R-:W-:Y:S01]  /*6c10*/  HADD2.F32 R40, -RZ, R42.reuse.H0_H0 ;  /* 0x2000002aff287230 */ /* 0x100fe20000004100 */
[----:B------:R-:W-:Y:S01]  /*6c20*/  F2FP.F16.E4M3.UNPACK_B R73, R73.H1 ;  /* 0x00000049ff49723e */ /* 0x000fe200030006ff */
[----:B------:R-:W-:Y:S01]  /*6c30*/  HADD2.F32 R42, -RZ, R42.H1_H1 ;  /* 0x3000002aff2a7230 */ /* 0x000fe20000004100 */
[-C--:B------:R-:W-:Y:S01]  /*6c40*/  F2FP.F16.E4M3.UNPACK_B R50, R74.reuse ;  /* 0x0000004aff32723e */ /* 0x080fe200020006ff */
[----:B------:R-:W-:Y:S01]  /*6c50*/  HADD2.F32 R43, -RZ, R72.H0_H0 ;  /* 0x20000048ff2b7230 */ /* 0x000fe20000004100 */
[----:B------:R-:W-:Y:S01]  /*6c60*/  F2FP.F16.E4M3.UNPACK_B R74, R74.H1 ;  /* 0x0000004aff4a723e */ /* 0x000fe200030006ff */
[----:B------:R-:W-:Y:S01]  /*6c70*/  LDTM.16dp32bit_t0_t15.x32 R4, tmem[UR4+0x40] ;  /* 0x00004004000479ee */ /* 0x000fe20008a80000 */
[----:B------:R-:W3:Y:S01]  /*6c80*/  LDTM.16dp32bit_t16_t31.x32 R4, tmem[UR4+0x60] ;  /* 0x00006004000479ee */ /* 0x000ee20008aa0000 */
[----:B------:R-:W-:Y:S01]  /*6c90*/  NOP ;  /* 0x0000000000007918 */ /* 0x000fe20000000000 */
[--C-:B------:R-:W-:Y:S01]  /*6ca0*/  HADD2.F32 R45, -RZ, R46.reuse.H0_H0 ;  /* 0x2000002eff2d7230 */ /* 0x100fe20000004100 */
[----:B------:R-:W-:Y:S01]  /*6cb0*/  R2UR UR5, R100 ;  /* 0x00000000640572ca */ /* 0x000fe200000e0000 */
[----:B------:R-:W-:Y:S01]  /*6cc0*/  HADD2.F32 R46, -RZ, R46.H1_H1 ;  /* 0x3000002eff2e7230 */ /* 0x000fe20000004100 */
[----:B------:R-:W-:Y:S01]  /*6cd0*/  F2FP.F16.E4M3.UNPACK_B R54, R75 ;  /* 0x0000004bff36723e */ /* 0x000fe200020006ff */
[--C-:B------:R-:W-:Y:S01]  /*6ce0*/  HADD2.F32 R49, -RZ, R50.reuse.H0_H0 ;  /* 0x20000032ff317230 */ /* 0x100fe20000004100 */
[----:B----4-:R-:W-:Y:S01]  /*6cf0*/  F2FP.F16.E4M3.UNPACK_B R58, R76 ;  /* 0x0000004cff3a723e */ /* 0x010fe200020006ff */
[----:B------:R-:W-:Y:S01]  /*6d00*/  HADD2.F32 R50, -RZ, R50.H1_H1 ;  /* 0x30000032ff327230 */ /* 0x000fe20000004100 */
[----:B------:R-:W-:Y:S01]  /*6d10*/  F2FP.F16.E4M3.UNPACK_B R62, R77 ;  /* 0x0000004dff3e723e */ /* 0x000fe200020006ff */
[--C-:B------:R-:W-:Y:S01]  /*6d20*/  HADD2.F32 R53, -RZ, R54.reuse.H0_H0 ;  /* 0x20000036ff357230 */ /* 0x100fe20000004100 */
[----:B------:R-:W-:Y:S01]  /*6d30*/  F2FP.F16.E4M3.UNPACK_B R66, R78 ;  /* 0x0000004eff42723e */ /* 0x000fe200020006ff */
[----:B------:R-:W-:Y:S01]  /*6d40*/  HADD2.F32 R54, -RZ, R54.H1_H1 ;  /* 0x30000036ff367230 */ /* 0x000fe20000004100 */
[----:B------:R-:W-:Y:S01]  /*6d50*/  F2FP.F16.E4M3.UNPACK_B R69, R79 ;  /* 0x0000004fff45723e */ /* 0x000fe200020006ff */
[--C-:B------:R-:W-:Y:S01]  /*6d60*/  HADD2.F32 R57, -RZ, R58.reuse.H0_H0 ;  /* 0x2000003aff397230 */ /* 0x100fe20000004100 */
[----:B------:R-:W-:Y:S01]  /*6d70*/  F2FP.F16.E4M3.UNPACK_B R75, R75.H1 ;  /* 0x0000004bff4b723e */ /* 0x000fe200030006ff */
[----:B------:R-:W-:Y:S01]  /*6d80*/  UIADD3 UR4, UPT, UPT, UR5, 0xa0, URZ ;  /* 0x000000a005047890 */ /* 0x000fe2000fffe0ff */
[----:B------:R-:W-:Y:S01]  /*6d90*/  HADD2.F32 R59, -RZ, R58.H1_H1 ;  /* 0x3000003aff3b7230 */ /* 0x000fe20000004100 */
[----:B------:R-:W-:Y:S01]  /*6da0*/  F2FP.F16.E4M3.UNPACK_B R76, R76.H1 ;  /* 0x0000004cff4c723e */ /* 0x000fe200030006ff */
[--C-:B------:R-:W-:Y:S01]  /*6db0*/  HADD2.F32 R61, -RZ, R62.reuse.H0_H0 ;  /* 0x2000003eff3d7230 */ /* 0x100fe20000004100 */
[----:B------:R-:W-:Y:S01]  /*6dc0*/  F2FP.F16.E4M3.UNPACK_B R77, R77.H1 ;  /* 0x0000004dff4d723e */ /* 0x000fe200030006ff */
[----:B------:R-:W-:Y:S01]  /*6dd0*/  HADD2.F32 R62, -RZ, R62.H1_H1 ;  /* 0x3000003eff3e7230 */ /* 0x000fe20000004100 */
[----:B------:R-:W-:Y:S01]  /*6de0*/  F2FP.F16.E4M3.UNPACK_B R78, R78.H1 ;  /* 0x0000004eff4e723e */ /* 0x000fe200030006ff */
[--C-:B------:R-:W-:Y:S01]  /*6df0*/  HADD2.F32 R65, -RZ, R66.reuse.H0_H0 ;  /* 0x20000042ff417230 */ /* 0x100fe20000004100 */
[----:B--2---:R-:W-:Y:S01]  /*6e00*/  UPRMT UR4, UR6, 0x654, UR4 ;  /* 0x0000065406047896 */ /* 0x004fe20008000004 */
        /* <DEDUP_REMOVED lines=8> */
[----:B------:R-:W-:Y:S01]  /*6e90*/  SYNCS.ARRIVE.TRANS64.RED.A1T0 RZ, [UR4], RZ ;  /* 0x000000ffffff79a7 */ /* 0x000fe20008100404 */
        /* <DEDUP_REMOVED lines=15> */
[--C-:B------:R-:W-:Y:S02]  /*6f90*/  HADD2.F32 R47, -RZ, R73.reuse.H0_H0 ;  /* 0x20000049ff2f7230 */ /* 0x100fe40000004100 */
[C---:B------:R-:W-:Y:S01]  /*6fa0*/  FMUL R10, R38.reuse, R10 ;  /* 0x0000000a260a7220 */ /* 0x040fe20000400000 */
[C---:B------:R-:W-:Y:S01]  /*6fb0*/  FFMA R6, R41.reuse, R43, R6 ;  /* 0x0000002b29067223 */ /* 0x040fe20000000006 */
[----:B------:R-:W-:Y:S02]  /*6fc0*/  HADD2.F32 R48, -RZ, R73.H1_H1 ;  /* 0x30000049ff307230 */ /* 0x000fe40000004100 */
[C---:B------:R-:W-:Y:S01]  /*6fd0*/  FFMA R7, R41.reuse, R44, R7 ;  /* 0x0000002c29077223 */ /* 0x040fe20000000007 */
[C---:B------:R-:W-:Y:S01]  /*6fe0*/  FFMA R8, R41.reuse, R45, R8 ;  /* 0x0000002d29087223 */ /* 0x040fe20000000008 */
[C---:B------:R-:W-:Y:S01]  /*6ff0*/  FFMA R9, R41.reuse, R46, R9 ;  /* 0x0000002e29097223 */ /* 0x040fe20000000009 */
[----:B------:R-:W-:Y:S01]  /*7000*/  FFMA R10, R41, R47, R10 ;  /* 0x0000002f290a7223 */ /* 0x000fe2000000000a */
[----:B------:R-:W-:Y:S01]  /*7010*/  HADD2.F32 R43, -RZ, R69.H0_H0 ;  /* 0x20000045ff2b7230 */ /* 0x000fe20000004100 */
[----:B-1----:R-:W-:Y:S01]  /*7020*/  F2FP.SATFINITE.E4M3.F32.PACK_AB_MERGE_C R96, R7, R6, RZ ;  /* 0x000000060760723e */ /* 0x002fe200048070ff */
[C---:B------:R-:W-:Y:S01]  /*7030*/  FMUL R11, R38.reuse, R11 ;  /* 0x0000000b260b7220 */ /* 0x040fe20000400000 */
[--C-:B------:R-:W-:Y:S02]  /*7040*/  HADD2.F32 R51, -RZ, R74.reuse.H0_H0 ;  /* 0x2000004aff337230 */ /* 0x100fe40000004100 */
[C---:B------:R-:W-:Y:S01]  /*7050*/  FMUL R14, R38.reuse, R14 ;  /* 0x0000000e260e7220 */ /* 0x040fe20000400000 */
[----:B------:R-:W-:Y:S01]  /*7060*/  HADD2.F32 R52, -RZ, R74.H1_H1 ;  /* 0x3000004aff347230 */ /* 0x000fe20000004100 */
[----:B------:R-:W-:Y:S01]  /*7070*/  F2FP.SATFINITE.E4M3.F32.PACK_AB_MERGE_C R96, R5, R4, R96 ;  /* 0x000000040560723e */ /* 0x000fe20004807060 */
[C---:B------:R-:W-:Y:S01]  /*7080*/  FFMA R11, R41.reuse, R48, R11 ;  /* 0x00000030290b7223 */ /* 0x040fe2000000000b */
[C---:B------:R-:W-:Y:S01]  /*7090*/  FFMA R12, R41.reuse, R49, R12 ;  /* 0x00000031290c7223 */ /* 0x040fe2000000000c */
[C---:B------:R-:W-:Y:S01]  /*70a0*/  FFMA R13, R41.reuse, R50, R13 ;  /* 0x00000032290d7223 */ /* 0x040fe2000000000d */
[----:B------:R-:W-:Y:S01]  /*70b0*/  FFMA R14, R41, R51, R14 ;  /* 0x00000033290e7223 */ /* 0x000fe2000000000e */
[C---:B------:R-:W-:Y:S01]  /*70c0*/  FMUL R15, R38.reuse, R15 ;  /* 0x0000000f260f7220 */ /* 0x040fe20000400000 */
[----:B------:R-:W-:Y:S01]  /*70d0*/  F2FP.F16.E4M3.UNPACK_B R79, R79.H1 ;  /* 0x0000004fff4f723e */ /* 0x000fe200030006ff */
[--C-:B------:R-:W-:Y:S01]  /*70e0*/  HADD2.F32 R55, -RZ, R75.reuse.H0_H0 ;  /* 0x2000004bff377230 */ /* 0x100fe20000004100 */
[----:B------:R-:W-:Y:S01]  /*70f0*/  F2FP.SATFINITE.E4M3.F32.PACK_AB_MERGE_C R97, R11, R10, RZ ;  /* 0x0000000a0b61723e */ /* 0x000fe200048070ff */
[C---:B------:R-:W-:Y:S01]  /*7100*/  FFMA R15, R41.reuse, R52, R15 ;  /* 0x00000034290f7223 */ /* 0x040fe2000000000f */
[C---:B------:R-:W-:Y:S01]  /*7110*/  FFMA R16, R41.reuse, R53, R16 ;  /* 0x0000003529107223 */ /* 0x040fe20000000010 */
[----:B------:R-:W-:Y:S01]  /*7120*/  FFMA R17, R41, R54, R17 ;  /* 0x0000003629117223 */ /* 0x000fe20000000011 */
[----:B------:R-:W-:Y:S01]  /*7130*/  F2FP.SATFINITE.E4M3.F32.PACK_AB_MERGE_C R97, R9, R8, R97 ;  /* 0x000000080961723e */ /* 0x000fe20004807061 */
[----:B------:R-:W-:Y:S01]  /*7140*/  HADD2.F32 R56, -RZ, R75.H1_H1 ;  /* 0x3000004bff387230 */ /* 0x000fe20000004100 */
[----:B------:R-:W-:Y:S01]  /*7150*/  F2FP.SATFINITE.E4M3.F32.PACK_AB_MERGE_C R98, R15, R14, RZ ;  /* 0x0000000e0f62723e */ /* 0x000fe200048070ff */
[C---:B------:R-:W-:Y:S01]  /*7160*/  FMUL R18, R38.reuse, R18 ;  /* 0x0000001226127220 */ /* 0x040fe20000400000 */
[C---:B------:R-:W-:Y:S01]  /*7170*/  FMUL R19, R38.reuse, R19 ;  /* 0x0000001326137220 */ /* 0x040fe20000400000 */
[--C-:B------:R-:W-:Y:S02]  /*7180*/  HADD2.F32 R58, -RZ, R76.reuse.H0_H0 ;  /* 0x2000004cff3a7230 */ /* 0x100fe40000004100 */
[C---:B------:R-:W-:Y:S01]  /*7190*/  FMUL R3, R38.reuse, R22 ;  /* 0x0000001626037220 */ /* 0x040fe20000400000 */
[C---:B------:R-:W-:Y:S01]  /*71a0*/  FFMA R18, R41.reuse, R55, R18 ;  /* 0x0000003729127223 */ /* 0x040fe20000000012 */
[----:B------:R-:W-:Y:S02]  /*71b0*/  HADD2.F32 R60, -RZ, R76.H1_H1 ;  /* 0x3000004cff3c7230 */ /* 0x000fe40000004100 */
        /* <DEDUP_REMOVED lines=42> */
[----:B------:R-:W-:Y:S03]  /*7460*/  IADD3 R70, PT, PT, R36, 0x1, RZ ;  /* 0x0000000124467810 */ /* 0x000fe60007ffe0ff */
        /* <DEDUP_REMOVED lines=10> */
[----:B------:R-:W-:Y:S02]  /*7510*/  UIADD3 UR9, UPT, UPT, UR49, 0x40, URZ ;  /* 0x0000004031097890 */ /* 0x000fe4000fffe0ff */
[----:B------:R-:W-:Y:S01]  /*7520*/  UIADD3 UR8, UPT, UPT, UR44, 0x3200, URZ ;  /* 0x000032002c087890 */ /* 0x000fe2000fffe0ff */
[----:B------:R-:W-:Y:S01]  /*7530*/  UMOV UR10, UR50 ;  /* 0x00000032000a7c82 */ /* 0x000fe20008000000 */
[----:B------:R-:W-:Y:S01]  /*7540*/  UMOV UR11, UR36 ;  /* 0x00000024000b7c82 */ /* 0x000fe20008000000 */
[----:B--2---:R-:W-:Y:S04]  /*7550*/  UIADD3 UR4, UP0, UPT, UR6, 0x680, URZ ;  /* 0x0000068006047890 */ /* 0x004fe8000ff1e0ff */
[----:B------:R-:W-:Y:S09]  /*7560*/  UIADD3.X UR5, UPT, UPT, URZ, UR7, URZ, UP0, !UPT ;  /* 0x00000007ff057290 */ /* 0x000ff200087fe4ff */
[----:B------:R2:W-:Y:S01]  /*7570*/  UTMASTG.3D [UR8], [UR4] ;  /* 0x00000008040073b5 */ /* 0x0005e20008010000 */
[----:B------:R0:W-:Y:S01]  /*7580*/  UTMACMDFLUSH ;  /* 0x00000000000079b7 */ /* 0x0001e20000000000 */
[----:B--2---:R-:W-:Y:S04]  /*7590*/  DEPBAR.LE SB0, 0x1 ;  /* 0x000080400000791a */ /* 0x004fe80000000000 */
.L_x_109:
[----:B------:R-:W-:Y:S05]  /*75a0*/  BSYNC.RECONVERGENT B0 ;  /* 0x0000000000007941 */ /* 0x000fea0003800200 */
.L_x_108:
[----:B------:R-:W-:Y:S01]  /*75b0*/  BAR.SYNC.DEFER_BLOCKING 0x1, 0x80 ;  /* 0x0042000000007b1d */ /* 0x000fe20000010000 */
[----:B------:R-:W-:Y:S01]  /*75c0*/  ISETP.NE.AND P0, PT, R87, 0x2, PT ;  /* 0x000000025700780c */ /* 0x000fe20003f05270 */
[----:B------:R-:W-:Y:S01]  /*75d0*/  UISETP.NE.AND UP0, UPT, UR45, URZ, UPT ;  /* 0x000000ff2d00728c */ /* 0x000fe2000bf05270 */
[----:B------:R-:W-:Y:S01]  /*75e0*/  ISETP.NE.AND P1, PT, R70, 0x4, PT ;  /* 0x000000044600780c */ /* 0x000fe20003f25270 */
[----:B------:R-:W-:Y:S01]  /*75f0*/  UIADD3 UR20, UPT, UPT, UR37, UR59, URZ ;  /* 0x0000003b25147290 */ /* 0x000fe2000fffe0ff */
[----:B------:R-:W-:Y:S01]  /*7600*/  SEL R0, RZ, 0x1, P0 ;  /* 0x00000001ff007807 */ /* 0x000fe20000000000 */
[----:B------:R-:W-:Y:S01]  /*7610*/  UIADD3 UR16, UPT, UPT, UR38, UR62, URZ ;  /* 0x0000003e26107290 */ /* 0x000fe2000fffe0ff */
[----:B------:R-:W-:Y:S02]  /*7620*/  SEL R3, RZ, 0x1, P1 ;  /* 0x00000001ff037807 */ /* 0x000fe40000800000 */
[----:B------:R-:W-:Y:S02]  /*7630*/  LOP3.LUT R91, R91, R0, RZ, 0x3c, !PT ;  /* 0x000000005b5b7212 */ /* 0x000fe400078e3cff */
[----:B------:R-:W-:Y:S02]  /*7640*/  LOP3.LUT R92, R92, R3, RZ, 0x3c, !PT ;  /* 0x000000035c5c7212 */ /* 0x000fe400078e3cff */
[----:B------:R-:W-:Y:S02]  /*7650*/  SEL R87, R87, RZ, P0 ;  /* 0x000000ff57577207 */ /* 0x000fe40000000000 */
[----:B------:R-:W-:Y:S01]  /*7660*/  SEL R36, R70, RZ, P1 ;  /* 0x000000ff46247207 */ /* 0x000fe20000800000 */
[----:B------:R-:W-:Y:S01]  /*7670*/  UMOV UR36, UR58 ;  /* 0x0000003a00247c82 */ /* 0x000fe20008000000 */
[----:B------:R-:W-:Y:S05]  /*7680*/  BRA.U UP0, `(.L_x_110) ;  /* 0xffffffd500987547 */ /* 0x000fea000b83ffff */
[----:B------:R-:W-:Y:S05]  /*7690*/  EXIT ;  /* 0x000000000000794d */ /* 0x000fea0003800000 */
.L_x_24:
[----:B--2---:R2:W3:Y:S02]  /*76a0*/  SYNCS.PHASECHK.TRANS64.TRYWAIT P0, [R0+URZ+0xd0], R3 ;  /* 0x0000d003000075a7 */ /* 0x0044e400080011ff */
[----:B---3--:R-:W-:Y:S05]  /*76b0*/  @!P0 NANOSLEEP.SYNCS 0x989680 ;  /* 0x009896800000895d */ /* 0x008fea0003900000 */
[----:B------:R-:W3:Y:S02]  /*76c0*/  @!P0 SYNCS.PHASECHK.TRANS64 P0, [R0+URZ+0xd0], R3 ;  /* 0x0000d003000085a7 */ /* 0x000ee400080010ff */
[----:B---3--:R-:W-:Y:S05]  /*76d0*/  @!P0 BRA `(.L_x_24) ;  /* 0xfffffffc00f08947 */ /* 0x008fea000383ffff */
[----:B------:R-:W-:Y:S05]  /*76e0*/  BRA `(.L_x_111) ;  /* 0xffffffa000587947 */ /* 0x000fea000383ffff */
.L_x_27:
[----:B--2---:R-:W-:-:S07]  /*76f0*/  MOV R0, UR33 ;  /* 0x0000002100007c02 */ /* 0x004fce0008000f00 */
.L_x_112:
[----:B--2---:R2:W3:Y:S02]  /*7700*/  SYNCS.PHASECHK.TRANS64.TRYWAIT P0, [R0+URZ+0x18], R3 ;  /* 0x00001803000075a7 */ /* 0x0044e400080011ff */
[----:B---3--:R-:W-:Y:S05]  /*7710*/  @!P0 NANOSLEEP.SYNCS 0x989680 ;  /* 0x009896800000895d */ /* 0x008fea0003900000 */
[----:B------:R-:W3:Y:S02]  /*7720*/  @!P0 SYNCS.PHASECHK.TRANS64 P0, [R0+URZ+0x18], R3 ;  /* 0x00001803000085a7 */ /* 0x000ee400080010ff */
[----:B---3--:R-:W-:Y:S05]  /*7730*/  @!P0 BRA `(.L_x_112) ;  /* 0xfffffffc00f08947 */ /* 0x008fea000383ffff */
[----:B------:R-:W-:Y:S05]  /*7740*/  BRA `(.L_x_26) ;  /* 0xffffffa000987947 */ /* 0x000fea000383ffff */
.L_x_34:
[----:B-1----:R-:W-:-:S07]  /*7750*/  MOV R0, UR17 ;  /* 0x0000001100007c02 */ /* 0x002fce0008000f00 */
.L_x_113:
[----:B-1----:R1:W2:Y:S02]  /*7760*/  SYNCS.PHASECHK.TRANS64.TRYWAIT P0, [R0+URZ+0x18], R3 ;  /* 0x00001803000075a7 */ /* 0x0022a400080011ff */
[----:B--2---:R-:W-:Y:S05]  /*7770*/  @!P0 NANOSLEEP.SYNCS 0x989680 ;  /* 0x009896800000895d */ /* 0x004fea0003900000 */
[----:B------:R-:W2:Y:S02]  /*7780*/  @!P0 SYNCS.PHASECHK.TRANS64 P0, [R0+URZ+0x18], R3 ;  /* 0x00001803000085a7 */ /* 0x000ea400080010ff */
[----:B--2---:R-:W-:Y:S05]  /*7790*/  @!P0 BRA `(.L_x_113) ;  /* 0xfffffffc00f08947 */ /* 0x004fea000383ffff */
[----:B------:R-:W-:Y:S05]  /*77a0*/  BRA `(.L_x_33) ;  /* 0xffffffa400547947 */ /* 0x000fea000383ffff */
.L_x_39:
[----:B-1----:R1:W2:Y:S02]  /*77b0*/  SYNCS.PHASECHK.TRANS64.TRYWAIT P0, [R3+URZ+0x60], R0 ;  /* 0x00006000030075a7 */ /* 0x0022a400080011ff */
[----:B--2---:R-:W-:Y:S05]  /*77c0*/  @!P0 NANOSLEEP.SYNCS 0x989680 ;  /* 0x009896800000895d */ /* 0x004fea0003900000 */
[----:B------:R-:W2:Y:S02]  /*77d0*/  @!P0 SYNCS.PHASECHK.TRANS64 P0, [R3+URZ+0x60], R0 ;  /* 0x00006000030085a7 */ /* 0x000ea400080010ff */
[----:B--2---:R-:W-:Y:S05]  /*77e0*/  @!P0 BRA `(.L_x_39) ;  /* 0xfffffffc00f08947 */ /* 0x004fea000383ffff */
[----:B------:R-:W-:Y:S05]  /*77f0*/  BRA `(.L_x_114) ;  /* 0xffffffa400f47947 */ /* 0x000fea000383ffff */
.L_x_43:
[----:B-1----:R-:W-:-:S07]  /*7800*/  MOV R0, UR4 ;  /* 0x0000000400007c02 */ /* 0x002fce0008000f00 */
.L_x_115:
[----:B-1----:R1:W2:Y:S02]  /*7810*/  SYNCS.PHASECHK.TRANS64.TRYWAIT P0, [R0+URZ], R3 ;  /* 0x00000003000075a7 */ /* 0x0022a400080011ff */
[----:B--2---:R-:W-:Y:S05]  /*7820*/  @!P0 NANOSLEEP.SYNCS 0x989680 ;  /* 0x009896800000895d */ /* 0x004fea0003900000 */
[----:B------:R-:W2:Y:S02]  /*7830*/  @!P0 SYNCS.PHASECHK.TRANS64 P0, [R0+URZ], R3 ;  /* 0x00000003000085a7 */ /* 0x000ea400080010ff */
[----:B--2---:R-:W-:Y:S05]  /*7840*/  @!P0 BRA `(.L_x_115) ;  /* 0xfffffffc00f08947 */ /* 0x004fea000383ffff */
[----:B------:R-:W-:Y:S05]  /*7850*/  BRA `(.L_x_116) ;  /* 0xffffffac00987947 */ /* 0x000fea000383ffff */
.L_x_44:
[----:B------:R-:W-:-:S07]  /*7860*/  MOV R0, UR5 ;  /* 0x0000000500007c02 */ /* 0x000fce0008000f00 */
.L_x_117:
[----:B-1----:R1:W2:Y:S02]  /*7870*/  SYNCS.PHASECHK.TRANS64.TRYWAIT P0, [R0+URZ], R3 ;  /* 0x00000003000075a7 */ /* 0x0022a400080011ff */
[----:B--2---:R-:W-:Y:S05]  /*7880*/  @!P0 NANOSLEEP.SYNCS 0x989680 ;  /* 0x009896800000895d */ /* 0x004fea0003900000 */
[----:B------:R-:W2:Y:S02]  /*7890*/  @!P0 SYNCS.PHASECHK.TRANS64 P0, [R0+URZ], R3 ;  /* 0x00000003000085a7 */ /* 0x000ea400080010ff */
[----:B--2---:R-:W-:Y:S05]  /*78a0*/  @!P0 BRA `(.L_x_117) ;  /* 0xfffffffc00f08947 */ /* 0x004fea000383ffff */
[----:B------:R-:W-:Y:S05]  /*78b0*/  BRA `(.L_x_118) ;  /* 0xffffffac00a47947 */ /* 0x000fea000383ffff */
.L_x_47:
[----:B-1----:R1:W2:Y:S02]  /*78c0*/  SYNCS.PHASECHK.TRANS64.TRYWAIT P0, [R2+URZ+0xc0], R5 ;  /* 0x0000c005020075a7 */ /* 0x0022a400080011ff */
[----:B--2---:R-:W-:Y:S05]  /*78d0*/  @!P0 NANOSLEEP.SYNCS 0x989680 ;  /* 0x009896800000895d */ /* 0x004fea0003900000 */
[----:B------:R-:W2:Y:S02]  /*78e0*/  @!P0 SYNCS.PHASECHK.TRANS64 P0, [R2+URZ+0xc0], R5 ;  /* 0x0000c005020085a7 */ /* 0x000ea400080010ff */
[----:B--2---:R-:W-:Y:S05]  /*78f0*/  @!P0 BRA `(.L_x_47) ;  /* 0xfffffffc00f08947 */ /* 0x004fea000383ffff */
[----:B------:R-:W-:Y:S05]  /*7900*/  BRA `(.L_x_119) ;  /* 0xffffffb000087947 */ /* 0x000fea000383ffff */
.L_x_48:
[----:B------:R-:W-:-:S07]  /*7910*/  MOV R2, UR4 ;  /* 0x0000000400027c02 */ /* 0x000fce0008000f00 */
.L_x_120:
[----:B-1----:R1:W2:Y:S02]  /*7920*/  SYNCS.PHASECHK.TRANS64.TRYWAIT P0, [R2+URZ+0x70], R5 ;  /* 0x00007005020075a7 */ /* 0x0022a400080011ff */
[----:B--2---:R-:W-:Y:S05]  /*7930*/  @!P0 NANOSLEEP.SYNCS 0x989680 ;  /* 0x009896800000895d */ /* 0x004fea0003900000 */
[----:B------:R-:W2:Y:S02]  /*7940*/  @!P0 SYNCS.PHASECHK.TRANS64 P0, [R2+URZ+0x70], R5 ;  /* 0x00007005020085a7 */ /* 0x000ea400080010ff */
[----:B--2---:R-:W-:Y:S05]  /*7950*/  @!P0 BRA `(.L_x_120) ;  /* 0xfffffffc00f08947 */ /* 0x004fea000383ffff */
[----:B------:R-:W-:Y:S05]  /*7960*/  BRA `(.L_x_121) ;  /* 0xffffffb000187947 */ /* 0x000fea000383ffff */
.L_x_49:
[----:B-1----:R1:W2:Y:S02]  /*7970*/  SYNCS.PHASECHK.TRANS64.TRYWAIT P1, [R2+URZ+0x60], R5 ;  /* 0x00006005020075a7 */ /* 0x0022a400080211ff */
[----:B--2---:R-:W-:Y:S05]  /*7980*/  @!P1 NANOSLEEP.SYNCS 0x989680 ;  /* 0x009896800000995d */ /* 0x004fea0003900000 */
[----:B------:R-:W2:Y:S02]  /*7990*/  @!P1 SYNCS.PHASECHK.TRANS64 P1, [R2+URZ+0x60], R5 ;  /* 0x00006005020095a7 */ /* 0x000ea400080210ff */
[----:B--2---:R-:W-:Y:S05]  /*79a0*/  @!P1 BRA `(.L_x_49) ;  /* 0xfffffffc00f09947 */ /* 0x004fea000383ffff */
[----:B------:R-:W-:Y:S05]  /*79b0*/  BRA `(.L_x_122) ;  /* 0xffffffb000487947 */ /* 0x000fea000383ffff */
.L_x_52:
[----:B------:R-:W-:-:S07]  /*79c0*/  MOV R0, UR4 ;  /* 0x0000000400007c02 */ /* 0x000fce0008000f00 */
.L_x_123:
[----:B-1----:R1:W2:Y:S02]  /*79d0*/  SYNCS.PHASECHK.TRANS64.TRYWAIT P0, [R0+URZ+0x70], R3 ;  /* 0x00007003000075a7 */ /* 0x0022a400080011ff */
[----:B--2---:R-:W-:Y:S05]  /*79e0*/  @!P0 NANOSLEEP.SYNCS 0x989680 ;  /* 0x009896800000895d */ /* 0x004fea0003900000 */
[----:B------:R-:W2:Y:S02]  /*79f0*/  @!P0 SYNCS.PHASECHK.TRANS64 P0, [R0+URZ+0x70], R3 ;  /* 0x00007003000085a7 */ /* 0x000ea400080010ff */
[----:B--2---:R-:W-:Y:S05]  /*7a00*/  @!P0 BRA `(.L_x_123) ;  /* 0xfffffffc00f08947 */ /* 0x004fea000383ffff */
[----:B------:R-:W-:Y:S05]  /*7a10*/  BRA `(.L_x_51) ;  /* 0xffffffb0009c7947 */ /* 0x000fea000383ffff */
.L_x_59:
[----:B-1----:R1:W2:Y:S02]  /*7a20*/  SYNCS.PHASECHK.TRANS64.TRYWAIT P1, [R0+URZ+0x60], R5 ;  /* 0x00006005000075a7 */ /* 0x0022a400080211ff */
[----:B--2---:R-:W-:Y:S05]  /*7a30*/  @!P1 NANOSLEEP.SYNCS 0x989680 ;  /* 0x009896800000995d */ /* 0x004fea0003900000 */
[----:B------:R-:W2:Y:S02]  /*7a40*/  @!P1 SYNCS.PHASECHK.TRANS64 P1, [R0+URZ+0x60], R5 ;  /* 0x00006005000095a7 */ /* 0x000ea400080210ff */
[----:B--2---:R-:W-:Y:S05]  /*7a50*/  @!P1 BRA `(.L_x_59) ;  /* 0xfffffffc00f09947 */ /* 0x004fea000383ffff */
[----:B------:R-:W-:Y:S05]  /*7a60*/  BRA `(.L_x_124) ;  /* 0xffffffb800047947 */ /* 0x000fea000383ffff */
.L_x_60:
[----:B------:R-:W-:-:S07]  /*7a70*/  MOV R3, UR23 ;  /* 0x0000001700037c02 */ /* 0x000fce0008000f00 */
.L_x_125:
[----:B-1----:R1:W2:Y:S02]  /*7a80*/  SYNCS.PHASECHK.TRANS64.TRYWAIT P0, [R3+URZ+0xa0], R0 ;  /* 0x0000a000030075a7 */ /* 0x0022a400080011ff */
[----:B--2---:R-:W-:Y:S05]  /*7a90*/  @!P0 NANOSLEEP.SYNCS 0x989680 ;  /* 0x009896800000895d */ /* 0x004fea0003900000 */
[----:B------:R-:W2:Y:S02]  /*7aa0*/  @!P0 SYNCS.PHASECHK.TRANS64 P0, [R3+URZ+0xa0], R0 ;  /* 0x0000a000030085a7 */ /* 0x000ea400080010ff */
[----:B--2---:R-:W-:Y:S05]  /*7ab0*/  @!P0 BRA `(.L_x_125) ;  /* 0xfffffffc00f08947 */ /* 0x004fea000383ffff */
[----:B------:R-:W-:Y:S05]  /*7ac0*/  BRA `(.L_x_126) ;  /* 0xffffffb800547947 */ /* 0x000fea000383ffff */
.L_x_63:
[----:B------:R-:W-:Y:S07]  /*7ad0*/  MOV R0, UR5 ;  /* 0x0000000500007c02 */ /* 0x000fee0008000f00 */
.L_x_127:
[----:B-1----:R1:W2:Y:S02]  /*7ae0*/  SYNCS.PHASECHK.TRANS64.TRYWAIT P0, [R0+URZ], R3 ;  /* 0x00000003000075a7 */ /* 0x0022a400080011ff */
[----:B--2---:R-:W-:Y:S05]  /*7af0*/  @!P0 NANOSLEEP.SYNCS 0x989680 ;  /* 0x009896800000895d */ /* 0x004fea0003900000 */
[----:B------:R-:W2:Y:S02]  /*7b00*/  @!P0 SYNCS.PHASECHK.TRANS64 P0, [R0+URZ], R3 ;  /* 0x00000003000085a7 */ /* 0x000ea400080010ff */
[----:B--2---:R-:W-:Y:S05]  /*7b10*/  @!P0 BRA `(.L_x_127) ;  /* 0xfffffffc00f08947 */ /* 0x004fea000383ffff */
[----:B------:R-:W-:Y:S05]  /*7b20*/  BRA `(.L_x_62) ;  /* 0xffffffb800707947 */ /* 0x000fea000383ffff */
.L_x_66:
[----:B------:R-:W-:-:S07]  /*7b30*/  MOV R0, UR4 ;  /* 0x0000000400007c02 */ /* 0x000fce0008000f00 */
.L_x_128:
[----:B--2---:R2:W4:Y:S02]  /*7b40*/  SYNCS.PHASECHK.TRANS64.TRYWAIT P0, [R0+URZ], R3 ;  /* 0x00000003000075a7 */ /* 0x00452400080011ff */
[----:B----4-:R-:W-:Y:S05]  /*7b50*/  @!P0 NANOSLEEP.SYNCS 0x989680 ;  /* 0x009896800000895d */ /* 0x010fea0003900000 */
[----:B------:R-:W4:Y:S02]  /*7b60*/  @!P0 SYNCS.PHASECHK.TRANS64 P0, [R0+URZ], R3 ;  /* 0x00000003000085a7 */ /* 0x000f2400080010ff */
[----:B----4-:R-:W-:Y:S05]  /*7b70*/  @!P0 BRA `(.L_x_128) ;  /* 0xfffffffc00f08947 */ /* 0x010fea000383ffff */
[----:B------:R-:W-:Y:S05]  /*7b80*/  BRA `(.L_x_129) ;  /* 0xffffffbc00247947 */ /* 0x000fea000383ffff */
.L_x_67:
[----:B------:R-:W-:-:S07]  /*7b90*/  MOV R0, UR5 ;  /* 0x0000000500007c02 */ /* 0x000fce0008000f00 */
.L_x_130:
[----:B-1----:R1:W2:Y:S02]  /*7ba0*/  SYNCS.PHASECHK.TRANS64.TRYWAIT P0, [R0+URZ], R3 ;  /* 0x00000003000075a7 */ /* 0x0022a400080011ff */
[----:B--2---:R-:W-:Y:S05]  /*7bb0*/  @!P0 NANOSLEEP.SYNCS 0x989680 ;  /* 0x009896800000895d */ /* 0x004fea0003900000 */
[----:B------:R-:W2:Y:S02]  /*7bc0*/  @!P0 SYNCS.PHASECHK.TRANS64 P0, [R0+URZ], R3 ;  /* 0x00000003000085a7 */ /* 0x000ea400080010ff */
[----:B--2---:R-:W-:Y:S05]  /*7bd0*/  @!P0 BRA `(.L_x_130) ;  /* 0xfffffffc00f08947 */ /* 0x004fea000383ffff */
[----:B------:R-:W-:Y:S05]  /*7be0*/  BRA `(.L_x_131) ;  /* 0xffffffbc00307947 */ /* 0x000fea000383ffff */
.L_x_68:
[----:B------:R-:W-:-:S07]  /*7bf0*/  MOV R0, UR5 ;  /* 0x0000000500007c02 */ /* 0x000fce0008000f00 */
.L_x_132:
[----:B-1----:R1:W2:Y:S02]  /*7c00*/  SYNCS.PHASECHK.TRANS64.TRYWAIT P0, [R0+URZ], R3 ;  /* 0x00000003000075a7 */ /* 0x0022a400080011ff */
[----:B--2---:R-:W-:Y:S05]  /*7c10*/  @!P0 NANOSLEEP.SYNCS 0x989680 ;  /* 0x009896800000895d */ /* 0x004fea0003900000 */
[----:B------:R-:W2:Y:S02]  /*7c20*/  @!P0 SYNCS.PHASECHK.TRANS64 P0, [R0+URZ], R3 ;  /* 0x00000003000085a7 */ /* 0x000ea400080010ff */
[----:B--2---:R-:W-:Y:S05]  /*7c30*/  @!P0 BRA `(.L_x_132) ;  /* 0xfffffffc00f08947 */ /* 0x004fea000383ffff */
[----:B------:R-:W-:Y:S05]  /*7c40*/  BRA `(.L_x_133) ;  /* 0xffffffbc003c7947 */ /* 0x000fea000383ffff */
.L_x_69:
[----:B------:R-:W-:-:S07]  /*7c50*/  MOV R0, UR4 ;  /* 0x0000000400007c02 */ /* 0x000fce0008000f00 */
.L_x_134:
[----:B-1----:R1:W2:Y:S02]  /*7c60*/  SYNCS.PHASECHK.TRANS64.TRYWAIT P0, [R0+URZ], R3 ;  /* 0x00000003000075a7 */ /* 0x0022a400080011ff */
[----:B--2---:R-:W-:Y:S05]  /*7c70*/  @!P0 NANOSLEEP.SYNCS 0x989680 ;  /* 0x009896800000895d */ /* 0x004fea0003900000 */
[----:B------:R-:W2:Y:S02]  /*7c80*/  @!P0 SYNCS.PHASECHK.TRANS64 P0, [R0+URZ], R3 ;  /* 0x00000003000085a7 */ /* 0x000ea400080010ff */
[----:B--2---:R-:W-:Y:S05]  /*7c90*/  @!P0 BRA `(.L_x_134) ;  /* 0xfffffffc00f08947 */ /* 0x004fea000383ffff */
[----:B------:R-:W-:Y:S05]  /*7ca0*/  BRA `(.L_x_135) ;  /* 0xffffffbc00487947 */ /* 0x000fea000383ffff */
.L_x_74:
[----:B--2---:R2:W4:Y:S02]  /*7cb0*/  SYNCS.PHASECHK.TRANS64.TRYWAIT P0, [R12+URZ+0x60], R9 ;  /* 0x000060090c0075a7 */ /* 0x00452400080011ff */
[----:B----4-:R-:W-:Y:S05]  /*7cc0*/  @!P0 NANOSLEEP.SYNCS 0x989680 ;  /* 0x009896800000895d */ /* 0x010fea0003900000 */
[----:B------:R-:W4:Y:S02]  /*7cd0*/  @!P0 SYNCS.PHASECHK.TRANS64 P0, [R12+URZ+0x60], R9 ;  /* 0x000060090c0085a7 */ /* 0x000f2400080010ff */
[----:B----4-:R-:W-:Y:S05]  /*7ce0*/  @!P0 BRA `(.L_x_74) ;  /* 0xfffffffc00f08947 */ /* 0x010fea000383ffff */
[----:B------:R-:W-:Y:S05]  /*7cf0*/  BRA `(.L_x_136) ;  /* 0xffffffc000687947 */ /* 0x000fea000383ffff */
.L_x_77:
[----:B------:R-:W-:Y:S07]  /*7d00*/  MOV R0, UR21 ;  /* 0x0000001500007c02 */ /* 0x000fee0008000f00 */
.L_x_137:
[----:B--2---:R2:W3:Y:S02]  /*7d10*/  SYNCS.PHASECHK.TRANS64.TRYWAIT P2, [R0+URZ+0x58], R11 ;  /* 0x0000580b000075a7 */ /* 0x0044e400080411ff */
[----:B---3--:R-:W-:Y:S05]  /*7d20*/  @!P2 NANOSLEEP.SYNCS 0x989680 ;  /* 0x009896800000a95d */ /* 0x008fea0003900000 */
[----:B------:R-:W3:Y:S02]  /*7d30*/  @!P2 SYNCS.PHASECHK.TRANS64 P2, [R0+URZ+0x58], R11 ;  /* 0x0000580b0000a5a7 */ /* 0x000ee400080410ff */
[----:B---3--:R-:W-:Y:S05]  /*7d40*/  @!P2 BRA `(.L_x_137) ;  /* 0xfffffffc00f0a947 */ /* 0x008fea000383ffff */
[----:B------:R-:W-:Y:S05]  /*7d50*/  BRA `(.L_x_76) ;  /* 0xffffffc400d07947 */ /* 0x000fea000383ffff */
.L_x_80:
[----:B--2---:R-:W-:Y:S07]  /*7d60*/  MOV R0, UR21 ;  /* 0x0000001500007c02 */ /* 0x004fee0008000f00 */
.L_x_138:
[----:B--2---:R2:W3:Y:S02]  /*7d70*/  SYNCS.PHASECHK.TRANS64.TRYWAIT P0, [R0+URZ+0x40], R9 ;  /* 0x00004009000075a7 */ /* 0x0044e400080011ff */
[----:B---3--:R-:W-:Y:S05]  /*7d80*/  @!P0 NANOSLEEP.SYNCS 0x989680 ;  /* 0x009896800000895d */ /* 0x008fea0003900000 */
[----:B------:R-:W3:Y:S02]  /*7d90*/  @!P0 SYNCS.PHASECHK.TRANS64 P0, [R0+URZ+0x40], R9 ;  /* 0x00004009000085a7 */ /* 0x000ee400080010ff */
[----:B---3--:R-:W-:Y:S05]  /*7da0*/  @!P0 BRA `(.L_x_138) ;  /* 0xfffffffc00f08947 */ /* 0x008fea000383ffff */
[----:B------:R-:W-:Y:S05]  /*7db0*/  BRA `(.L_x_139) ;  /* 0xffffffc8002c7947 */ /* 0x000fea000383ffff */
.L_x_81:
[----:B------:R-:W-:Y:S07]  /*7dc0*/  MOV R0, UR21 ;  /* 0x0000001500007c02 */ /* 0x000fee0008000f00 */
.L_x_140:
[----:B--2---:R2:W3:Y:S02]  /*7dd0*/  SYNCS.PHASECHK.TRANS64.TRYWAIT P0, [R0+URZ+0x48], R9 ;  /* 0x00004809000075a7 */ /* 0x0044e400080011ff */
[----:B---3--:R-:W-:Y:S05]  /*7de0*/  @!P0 NANOSLEEP.SYNCS 0x989680 ;  /* 0x009896800000895d */ /* 0x008fea0003900000 */
[----:B------:R-:W3:Y:S02]  /*7df0*/  @!P0 SYNCS.PHASECHK.TRANS64 P0, [R0+URZ+0x48], R9 ;  /* 0x00004809000085a7 */ /* 0x000ee400080010ff */
[----:B---3--:R-:W-:Y:S05]  /*7e00*/  @!P0 BRA `(.L_x_140) ;  /* 0xfffffffc00f08947 */ /* 0x008fea000383ffff */
[----:B------:R-:W-:Y:S05]  /*7e10*/  BRA `(.L_x_141) ;  /* 0xffffffc800647947 */ /* 0x000fea000383ffff */
.L_x_83:
[----:B------:R-:W-:-:S07]  /*7e20*/  MOV R0, UR21 ;  /* 0x0000001500007c02 */ /* 0x000fce0008000f00 */
.L_x_142:
[----:B---3--:R3:W4:Y:S02]  /*7e30*/  SYNCS.PHASECHK.TRANS64.TRYWAIT P0, [R0+URZ+0x40], R3 ;  /* 0x00004003000075a7 */ /* 0x00872400080011ff */
[----:B----4-:R-:W-:Y:S05]  /*7e40*/  @!P0 NANOSLEEP.SYNCS 0x989680 ;  /* 0x009896800000895d */ /* 0x010fea0003900000 */
[----:B------:R-:W4:Y:S02]  /*7e50*/  @!P0 SYNCS.PHASECHK.TRANS64 P0, [R0+URZ+0x40], R3 ;  /* 0x00004003000085a7 */ /* 0x000f2400080010ff */
[----:B----4-:R-:W-:Y:S05]  /*7e60*/  @!P0 BRA `(.L_x_142) ;  /* 0xfffffffc00f08947 */ /* 0x010fea000383ffff */
[----:B------:R-:W-:Y:S05]  /*7e70*/  BRA `(.L_x_143) ;  /* 0xffffffc800d47947 */ /* 0x000fea000383ffff */
.L_x_85:
[----:B-1----:R1:W2:Y:S02]  /*7e80*/  SYNCS.PHASECHK.TRANS64.TRYWAIT P0, [R3+URZ+0x60], R0 ;  /* 0x00006000030075a7 */ /* 0x0022a400080011ff */
[----:B--2---:R-:W-:Y:S05]  /*7e90*/  @!P0 NANOSLEEP.SYNCS 0x989680 ;  /* 0x009896800000895d */ /* 0x004fea0003900000 */
[----:B------:R-:W2:Y:S02]  /*7ea0*/  @!P0 SYNCS.PHASECHK.TRANS64 P0, [R3+URZ+0x60], R0 ;  /* 0x00006000030085a7 */ /* 0x000ea400080010ff */
[----:B--2---:R-:W-:Y:S05]  /*7eb0*/  @!P0 BRA `(.L_x_85) ;  /* 0xfffffffc00f08947 */ /* 0x004fea000383ffff */
[----:B------:R-:W-:Y:S05]  /*7ec0*/  BRA `(.L_x_144) ;  /* 0xffffffcc009c7947 */ /* 0x000fea000383ffff */
.L_x_96:
[----:B--2---:R2:W1:Y:S02]  /*7ed0*/  SYNCS.PHASECHK.TRANS64.TRYWAIT P1, [R2+URZ+0x30], R5 ;  /* 0x00003005020075a7 */ /* 0x00446400080211ff */
[----:B-1----:R-:W-:Y:S05]  /*7ee0*/  @!P1 NANOSLEEP.SYNCS 0x989680 ;  /* 0x009896800000995d */ /* 0x002fea0003900000 */
[----:B------:R-:W1:Y:S02]  /*7ef0*/  @!P1 SYNCS.PHASECHK.TRANS64 P1, [R2+URZ+0x30], R5 ;  /* 0x00003005020095a7 */ /* 0x000e6400080210ff */
[----:B-1----:R-:W-:Y:S05]  /*7f00*/  @!P1 BRA `(.L_x_96) ;  /* 0xfffffffc00f09947 */ /* 0x002fea000383ffff */
[----:B------:R-:W-:Y:S05]  /*7f10*/  BRA `(.L_x_95) ;  /* 0xffffffdc00107947 */ /* 0x000fea000383ffff */
.L_x_98:
[----:B--2---:R2:W4:Y:S02]  /*7f20*/  SYNCS.PHASECHK.TRANS64.TRYWAIT P0, [R100+URZ+0x80], R3 ;  /* 0x00008003640075a7 */ /* 0x00452400080011ff */
[----:B----4-:R-:W-:Y:S05]  /*7f30*/  @!P0 NANOSLEEP.SYNCS 0x989680 ;  /* 0x009896800000895d */ /* 0x010fea0003900000 */
[----:B------:R-:W4:Y:S02]  /*7f40*/  @!P0 SYNCS.PHASECHK.TRANS64 P0, [R100+URZ+0x80], R3 ;  /* 0x00008003640085a7 */ /* 0x000f2400080010ff */
[----:B----4-:R-:W-:Y:S05]  /*7f50*/  @!P0 BRA `(.L_x_98) ;  /* 0xfffffffc00f08947 */ /* 0x010fea000383ffff */
[----:B------:R-:W-:Y:S05]  /*7f60*/  BRA `(.L_x_97) ;  /* 0xffffffdc00607947 */ /* 0x000fea000383ffff */
.L_x_106:
[----:B---3--:R3:W4:Y:S02]  /*7f70*/  SYNCS.PHASECHK.TRANS64.TRYWAIT P0, [R109+URZ+0x30], R4 ;  /* 0x000030046d0075a7 */ /* 0x00872400080011ff */
[----:B----4-:R-:W-:Y:S05]  /*7f80*/  @!P0 NANOSLEEP.SYNCS 0x989680 ;  /* 0x009896800000895d */ /* 0x010fea0003900000 */
[----:B------:R-:W4:Y:S02]  /*7f90*/  @!P0 SYNCS.PHASECHK.TRANS64 P0, [R109+URZ+0x30], R4 ;  /* 0x000030046d0085a7 */ /* 0x000f2400080010ff */
[----:B----4-:R-:W-:Y:S05]  /*7fa0*/  @!P0 BRA `(.L_x_106) ;  /* 0xfffffffc00f08947 */ /* 0x010fea000383ffff */
[----:B------:R-:W-:Y:S05]  /*7fb0*/  BRA `(.L_x_105) ;  /* 0xffffffe800547947 */ /* 0x000fea000383ffff */
        .weak           $__internal_0_$__cuda_sm10x_tcgen05_guardrail_trap_col_being_dealloced_not_returned_by_alloc
        .type           $__internal_0_$__cuda_sm10x_tcgen05_guardrail_trap_col_being_dealloced_not_returned_by_alloc,@function
        .size           $__internal_0_$__cuda_sm10x_tcgen05_guardrail_trap_col_being_dealloced_not_returned_by_alloc,($__internal_1_$__cuda_sm10x_tcgen05_guardrail_trap_phase_invalid_during_alloc - $__internal_0_$__cuda_sm10x_tcgen05_guardrail_trap_col_being_dealloced_not_returned_by_alloc)
$__internal_0_$__cuda_sm10x_tcgen05_guardrail_trap_col_being_dealloced_not_returned_by_alloc:
[----:B------:R-:W-:Y:S05]  /*7fc0*/  BPT.TRAP 0x1 ;  /* 0x000000040000795c */ /* 0x000fea0000300000 */
[----:B------:R-:W-:-:S04]  /*7fd0*/  HFMA2 R3, -RZ, RZ, 0, 0 ;  /* 0x00000000ff037431 */ /* 0x000fc800000001ff */
[----:B------:R-:W-:Y:S05]  /*7fe0*/  RET.REL.NODEC R2 `(_ZN7cutlass13device_kernelINS_4gemm6kernel13GemmUniversalIN4cute5tupleIJiiiiEEENS1_10collective13CollectiveMmaINS1_35MainloopSm100TmaUmmaWarpSpecializedILi3ELi2ELi4ENS5_IJNS4_1CILi1EEENSA_ILi2EEESB_EEEEENS5_IJNSA_ILi64EEENSA_ILi128EEESF_EEENS_12float_e4m3_tENS5_IJlSB_lEEESI_SJ_NS4_8TiledMMAINS4_8MMA_AtomIJNS4_10MMA_TraitsINS4_19SM100_MMA_F8F6F4_SSEJSI_SI_fSF_SG_NS4_17integral_constantINS4_4UMMA5MajorELSQ_0EEESR_NSO_INSP_7ScaleInELSS_0EEEST_EEEEEENS4_6LayoutINS5_IJSB_SB_SB_EEENS5_IJNSA_ILi0EEESY_SY_EEEEENS5_IJNS4_10UnderscoreES11_S11_EEEEENS4_23SM90_TMA_LOAD_MULTICASTENS4_14ComposedLayoutINS4_7SwizzleILi2ELi4ELi3EEENS4_18smem_ptr_flag_bitsILi8EEENSW_INS5_IJNSA_ILi8EEESF_EEENS5_IJSF_SB_EEEEEEEvNS4_8identityENS4_13SM90_TMA_LOADES1E_vS1F_EENS_8epilogue10collective18CollectiveEpilogueINS1I_23Sm100TmaWarpSpecializedILi2ELi2ELi32ELb0ELb0EEEJSH_NS5_IJNSW_ISF_SB_EES1N_EEESI_SJ_SI_SJ_NS1I_6fusion15FusionCallbacksIS1M_NS1P_17LinearCombinationISI_fSI_fLNS_15FloatRoundStyleE2EEESH_S1O_JEEENS4_5SM1004TMEM4LOAD26SM100_TMEM_LOAD_16dp32b32xES1G_S1E_NS4_39AutoVectorizingCopyWithAssumedAlignmentILi128EEENS4_14SM90_TMA_STOREES1E_S20_S20_EEEvvEEEEvNT_6ParamsE) ;  /* 0xffffff8002047950 */ /* 0x000fea0003c3ffff */
        .weak           $__internal_1_$__cuda_sm10x_tcgen05_guardrail_trap_phase_invalid_during_alloc
        .type           $__internal_1_$__cuda_sm10x_tcgen05_guardrail_trap_phase_invalid_during_alloc,@function
        .size           $__internal_1_$__cuda_sm10x_tcgen05_guardrail_trap_phase_invalid_during_alloc,($__internal_2_$__cuda_sm10x_tcgen05_guardrail_trap_unallocated_columns_being_dealloced - $__internal_1_$__cuda_sm10x_tcgen05_guardrail_trap_phase_invalid_during_alloc)
$__internal_1_$__cuda_sm10x_tcgen05_guardrail_trap_phase_invalid_during_alloc:
[----:B------:R-:W-:Y:S05]  /*7ff0*/  BPT.TRAP 0x1 ;  /* 0x000000040000795c */ /* 0x000fea0000300000 */
[----:B------:R-:W-:-:S04]  /*8000*/  MOV R5, 0x0 ;  /* 0x0000000000057802 */ /* 0x000fc80000000f00 */
[----:B------:R-:W-:Y:S05]  /*8010*/  RET.REL.NODEC R4 `(_ZN7cutlass13device_kernelINS_4gemm6kernel13GemmUniversalIN4cute5tupleIJiiiiEEENS1_10collective13CollectiveMmaINS1_35MainloopSm100TmaUmmaWarpSpecializedILi3ELi2ELi4ENS5_IJNS4_1CILi1EEENSA_ILi2EEESB_EEEEENS5_IJNSA_ILi64EEENSA_ILi128EEESF_EEENS_12float_e4m3_tENS5_IJlSB_lEEESI_SJ_NS4_8TiledMMAINS4_8MMA_AtomIJNS4_10MMA_TraitsINS4_19SM100_MMA_F8F6F4_SSEJSI_SI_fSF_SG_NS4_17integral_constantINS4_4UMMA5MajorELSQ_0EEESR_NSO_INSP_7ScaleInELSS_0EEEST_EEEEEENS4_6LayoutINS5_IJSB_SB_SB_EEENS5_IJNSA_ILi0EEESY_SY_EEEEENS5_IJNS4_10UnderscoreES11_S11_EEEEENS4_23SM90_TMA_LOAD_MULTICASTENS4_14ComposedLayoutINS4_7SwizzleILi2ELi4ELi3EEENS4_18smem_ptr_flag_bitsILi8EEENSW_INS5_IJNSA_ILi8EEESF_EEENS5_IJSF_SB_EEEEEEEvNS4_8identityENS4_13SM90_TMA_LOADES1E_vS1F_EENS_8epilogue10collective18CollectiveEpilogueINS1I_23Sm100TmaWarpSpecializedILi2ELi2ELi32ELb0ELb0EEEJSH_NS5_IJNSW_ISF_SB_EES1N_EEESI_SJ_SI_SJ_NS1I_6fusion15FusionCallbacksIS1M_NS1P_17LinearCombinationISI_fSI_fLNS_15FloatRoundStyleE2EEESH_S1O_JEEENS4_5SM1004TMEM4LOAD26SM100_TMEM_LOAD_16dp32b32xES1G_S1E_NS4_39AutoVectorizingCopyWithAssumedAlignmentILi128EEENS4_14SM90_TMA_STOREES1E_S20_S20_EEEvvEEEEvNT_6ParamsE) ;  /* 0xffffff7c04f87950 */ /* 0x000fea0003c3ffff */
        .weak           $__internal_2_$__cuda_sm10x_tcgen05_guardrail_trap_unallocated_columns_being_dealloced
        .type           $__internal_2_$__cuda_sm10x_tcgen05_guardrail_trap_unallocated_columns_being_dealloced,@function
        .size           $__internal_2_$__cuda_sm10x_tcgen05_guardrail_trap_unallocated_columns_being_dealloced,(.L_x_146 - $__internal_2_$__cuda_sm10x_tcgen05_guardrail_trap_unallocated_columns_being_dealloced)
$__internal_2_$__cuda_sm10x_tcgen05_guardrail_trap_unallocated_columns_being_dealloced:
[----:B------:R-:W-:Y:S05]  /*8020*/  BPT.TRAP 0x1 ;  /* 0x000000040000795c */ /* 0x000fea0000300000 */
[----:B------:R-:W-:-:S04]  /*8030*/  HFMA2 R3, -RZ, RZ, 0, 0 ;  /* 0x00000000ff037431 */ /* 0x000fc800000001ff */
[----:B------:R-:W-:Y:S05]  /*8040*/  RET.REL.NODEC R2 `(_ZN7cutlass13device_kernelINS_4gemm6kernel13GemmUniversalIN4cute5tupleIJiiiiEEENS1_10collective13CollectiveMmaINS1_35MainloopSm100TmaUmmaWarpSpecializedILi3ELi2ELi4ENS5_IJNS4_1CILi1EEENSA_ILi2EEESB_EEEEENS5_IJNSA_ILi64EEENSA_ILi128EEESF_EEENS_12float_e4m3_tENS5_IJlSB_lEEESI_SJ_NS4_8TiledMMAINS4_8MMA_AtomIJNS4_10MMA_TraitsINS4_19SM100_MMA_F8F6F4_SSEJSI_SI_fSF_SG_NS4_17integral_constantINS4_4UMMA5MajorELSQ_0EEESR_NSO_INSP_7ScaleInELSS_0EEEST_EEEEEENS4_6LayoutINS5_IJSB_SB_SB_EEENS5_IJNSA_ILi0EEESY_SY_EEEEENS5_IJNS4_10UnderscoreES11_S11_EEEEENS4_23SM90_TMA_LOAD_MULTICASTENS4_14ComposedLayoutINS4_7SwizzleILi2ELi4ELi3EEENS4_18smem_ptr_flag_bitsILi8EEENSW_INS5_IJNSA_ILi8EEESF_EEENS5_IJSF_SB_EEEEEEEvNS4_8identityENS4_13SM90_TMA_LOADES1E_vS1F_EENS_8epilogue10collective18CollectiveEpilogueINS1I_23Sm100TmaWarpSpecializedILi2ELi2ELi32ELb0ELb0EEEJSH_NS5_IJNSW_ISF_SB_EES1N_EEESI_SJ_SI_SJ_NS1I_6fusion15FusionCallbacksIS1M_NS1P_17LinearCombinationISI_fSI_fLNS_15FloatRoundStyleE2EEESH_S1O_JEEENS4_5SM1004TMEM4LOAD26SM100_TMEM_LOAD_16dp32b32xES1G_S1E_NS4_39AutoVectorizingCopyWithAssumedAlignmentILi128EEENS4_14SM90_TMA_STOREES1E_S20_S20_EEEvvEEEEvNT_6ParamsE) ;  /* 0xffffff7c02ec7950 */ /* 0x000fea0003c3ffff */
.L_x_145:
[----:B------:R-:W-:-:S00]  /*8050*/  BRA `(.L_x_145) ;  /* 0xfffffffc00fc7947 */ /* 0x000fc0000383ffff */
[----:B------:R-:W-:-:S00]  /*8060*/  NOP ;  /* 0x0000000000007918 */ /* 0x000fc00000000000 */
        /* <DEDUP_REMOVED lines=9> */
.L_x_146:


//--------------------- .nv.global.init           --------------------------
	.section	.nv.global.init,"aw",@progbits
.nv.global.init:
	.type		$str$27,@object
	.size		$str$27,($str$28 - $str$27)
$str$27:
        /*0000*/ 	.byte	0x28, 0x61, 0x64, 0x64, 0x72, 0x65, 0x73, 0x73, 0x20, 0x26, 0x20, 0x6d, 0x61, 0x73, 0x6b, 0x29
        /*0010*/ 	.byte	0x20, 0x3d, 0x3d, 0x20, 0x30, 0x00
	.type		$str$28,@object
	.size		$str$28,($str$26 - $str$28)
$str$28:
        /*0016*/ 	.byte	0x2f, 0x74, 0x6d, 0x70, 0x2f, 0x63, 0x75, 0x74, 0x6c, 0x61, 0x73, 0x73, 0x5f, 0x73, 0x77, 0x65
        /*0026*/ 	.byte	0x65, 0x70, 0x5f, 0x73, 0x72, 0x63, 0x2f, 0x69, 0x6e, 0x63, 0x6c, 0x75, 0x64, 0x65, 0x2f, 0x63
        /*0036*/ 	.byte	0x75, 0x74, 0x65, 0x2f, 0x70, 0x6f, 0x69, 0x6e, 0x74, 0x65, 0x72, 0x5f, 0x66, 0x6c, 0x61, 0x67
        /*0046*/ 	.byte	0x67, 0x65, 0x64, 0x2e, 0x68, 0x70, 0x70, 0x00
	.type		$str$26,@object
	.size		$str$26,($str$25 - $str$26)
$str$26:
        /*004e*/ 	.byte	0x2f, 0x74, 0x6d, 0x70, 0x2f, 0x63, 0x75, 0x74, 0x6c, 0x61, 0x73, 0x73, 0x5f, 0x73, 0x77, 0x65
        /*005e*/ 	.byte	0x65, 0x70, 0x5f, 0x73, 0x72, 0x63, 0x2f, 0x69, 0x6e, 0x63, 0x6c, 0x75, 0x64, 0x65, 0x2f, 0x63
        /*006e*/ 	.byte	0x75, 0x74, 0x65, 0x2f, 0x61, 0x74, 0x6f, 0x6d, 0x2f, 0x63, 0x6f, 0x70, 0x79, 0x5f, 0x74, 0x72
        /*007e*/ 	.byte	0x61, 0x69, 0x74, 0x73, 0x5f, 0x73, 0x6d, 0x31, 0x30, 0x30, 0x2e, 0x68, 0x70, 0x70, 0x00
	.type		$str$25,@object
	.size		$str$25,(__unnamed_1 - $str$25)
$str$25:
        /*008d*/ 	.byte	0x28, 0x28, 0x75, 0x69, 0x6e, 0x74, 0x33, 0x32, 0x5f, 0x74, 0x28, 0x74, 0x68, 0x72, 0x65, 0x61
        /*009d*/ 	.byte	0x64, 0x49, 0x64, 0x78, 0x2e, 0x78, 0x29, 0x20, 0x2f, 0x20, 0x33, 0x32, 0x29, 0x20, 0x25, 0x20
        /*00ad*/ 	.byte	0x34, 0x29, 0x20, 0x3d, 0x3d, 0x20, 0x28, 0x28, 0x28, 0x74, 0x6d, 0x65, 0x6d, 0x5f, 0x61, 0x64
        /*00bd*/ 	.byte	0x64, 0x72, 0x20, 0x3e, 0x3e, 0x20, 0x31, 0x36, 0x29, 0x20, 0x2f, 0x20, 0x33, 0x32, 0x29, 0x20
        /*00cd*/ 	.byte	0x25, 0x20, 0x34, 0x29, 0x00
	.type		__unnamed_1,@object
	.size		__unnamed_1,(__unnamed_2 - __unnamed_1)
__unnamed_1:
        /*00d2*/ 	.byte	0x61, 0x75, 0x74, 0x6f, 0x20, 0x63, 0x75, 0x74, 0x65, 0x3a, 0x3a, 0x61, 0x73, 0x5f, 0x70, 0x6f
        /* <DEDUP_REMOVED lines=24> */
        /*0262*/ 	.byte	0x3c, 0x34, 0x30, 0x39, 0x36, 0x3e, 0x3e, 0x3e, 0x3e, 0x5d, 0x00
	.type		__unnamed_2,@object
	.size		__unnamed_2,(.L_2 - __unnamed_2)
__unnamed_2:
        /* <DEDUP_REMOVED lines=40> */
        /*04ed*/ 	.byte	0x74, 0x65, 0x3a, 0x3a, 0x43, 0x3c, 0x30, 0x3e, 0x3e, 0x3e, 0x3e, 0x5d, 0x00
.L_2:


//--------------------- .nv.shared._ZN7cutlass13device_kernelINS_4gemm6kernel13GemmUniversalIN4cute5tupleIJiiiiEEENS1_10collective13CollectiveMmaINS1_35MainloopSm100TmaUmmaWarpSpecializedILi3ELi2ELi4ENS5_IJNS4_1CILi1EEENSA_ILi2EEESB_EEEEENS5_IJNSA_ILi64EEENSA_ILi128EEESF_EEENS_12float_e4m3_tENS5_IJlSB_lEEESI_SJ_NS4_8TiledMMAINS4_8MMA_AtomIJNS4_10MMA_TraitsINS4_19SM100_MMA_F8F6F4_SSEJSI_SI_fSF_SG_NS4_17integral_constantINS4_4UMMA5MajorELSQ_0EEESR_NSO_INSP_7ScaleInELSS_0EEEST_EEEEEENS4_6LayoutINS5_IJSB_SB_SB_EEENS5_IJNSA_ILi0EEESY_SY_EEEEENS5_IJNS4_10UnderscoreES11_S11_EEEEENS4_23SM90_TMA_LOAD_MULTICASTENS4_14ComposedLayoutINS4_7SwizzleILi2ELi4ELi3EEENS4_18smem_ptr_flag_bitsILi8EEENSW_INS5_IJNSA_ILi8EEESF_EEENS5_IJSF_SB_EEEEEEEvNS4_8identityENS4_13SM90_TMA_LOADES1E_vS1F_EENS_8epilogue10collective18CollectiveEpilogueINS1I_23Sm100TmaWarpSpecializedILi2ELi2ELi32ELb0ELb0EEEJSH_NS5_IJNSW_ISF_SB_EES1N_EEESI_SJ_SI_SJ_NS1I_6fusion15FusionCallbacksIS1M_NS1P_17LinearCombinationISI_fSI_fLNS_15FloatRoundStyleE2EEESH_S1O_JEEENS4_5SM1004TMEM4LOAD26SM100_TMEM_LOAD_16dp32b32xES1G_S1E_NS4_39AutoVectorizingCopyWithAssumedAlignmentILi128EEENS4_14SM90_TMA_STOREES1E_S20_S20_EEEvvEEEEvNT_6ParamsE --------------------------
	.section	.nv.shared._ZN7cutlass13device_kernelINS_4gemm6kernel13GemmUniversalIN4cute5tupleIJiiiiEEENS1_10collective13CollectiveMmaINS1_35MainloopSm100TmaUmmaWarpSpecializedILi3ELi2ELi4ENS5_IJNS4_1CILi1EEENSA_ILi2EEESB_EEEEENS5_IJNSA_ILi64EEENSA_ILi128EEESF_EEENS_12float_e4m3_tENS5_IJlSB_lEEESI_SJ_NS4_8TiledMMAINS4_8MMA_AtomIJNS4_10MMA_TraitsINS4_19SM100_MMA_F8F6F4_SSEJSI_SI_fSF_SG_NS4_17integral_constantINS4_4UMMA5MajorELSQ_0EEESR_NSO_INSP_7ScaleInELSS_0EEEST_EEEEEENS4_6LayoutINS5_IJSB_SB_SB_EEENS5_IJNSA_ILi0EEESY_SY_EEEEENS5_IJNS4_10UnderscoreES11_S11_EEEEENS4_23SM90_TMA_LOAD_MULTICASTENS4_14ComposedLayoutINS4_7SwizzleILi2ELi4ELi3EEENS4_18smem_ptr_flag_bitsILi8EEENSW_INS5_IJNSA_ILi8EEESF_EEENS5_IJSF_SB_EEEEEEEvNS4_8identityENS4_13SM90_TMA_LOADES1E_vS1F_EENS_8epilogue10collective18CollectiveEpilogueINS1I_23Sm100TmaWarpSpecializedILi2ELi2ELi32ELb0ELb0EEEJSH_NS5_IJNSW_ISF_SB_EES1N_EEESI_SJ_SI_SJ_NS1I_6fusion15FusionCallbacksIS1M_NS1P_17LinearCombinationISI_fSI_fLNS_15FloatRoundStyleE2EEESH_S1O_JEEENS4_5SM1004TMEM4LOAD26SM100_TMEM_LOAD_16dp32b32xES1G_S1E_NS4_39AutoVectorizingCopyWithAssumedAlignmentILi128EEENS4_14SM90_TMA_STOREES1E_S20_S20_EEEvvEEEEvNT_6ParamsE,"aw",@nobits
	.sectionflags	@""
	.align	16
	.zero		1024


//--------------------- .nv.shared.reserved.0     --------------------------
	.section	.nv.shared.reserved.0,"aw",@nobits
	.weak		__nv_reservedSMEM_offset_0_alias
	.size		__nv_reservedSMEM_offset_0_alias, 0, 64
	.other		__nv_reservedSMEM_offset_0_alias,@"STO_CUDA_RESERVED_SHARED STV_DEFAULT"
__nv_reservedSMEM_offset_0_alias:
	.zero		0
.nv.shared.reserved.0:
	.zero		64
	.weak		__nv_reservedSMEM_tcgen05_partition
	.type		__nv_reservedSMEM_tcgen05_partition,@object
	.size		__nv_reservedSMEM_tcgen05_partition,(.L_0 - __nv_reservedSMEM_tcgen05_partition)
__nv_reservedSMEM_tcgen05_partition:
	.zero		32
.L_0:


//--------------------- .nv.global                --------------------------
	.section	.nv.global,"aw",@nobits
.nv.global:
	.type		_ZN39_INTERNAL_e83b07c9_4_k_cu_1336b5d7_75294cute1_E,@object
	.size		_ZN39_INTERNAL_e83b07c9_4_k_cu_1336b5d7_75294cute1_E,(_ZN39_INTERNAL_e83b07c9_4_k_cu_1336b5d7_75294cuda3std3__45__cpo6cbeginE - _ZN39_INTERNAL_e83b07c9_4_k_cu_1336b5d7_75294cute1_E)
_ZN39_INTERNAL_e83b07c9_4_k_cu_1336b5d7_75294cute1_E:
	.zero		1
	.type		_ZN39_INTERNAL_e83b07c9_4_k_cu_1336b5d7_75294cuda3std3__45__cpo6cbeginE,@object
	.size		_ZN39_INTERNAL_e83b07c9_4_k_cu_1336b5d7_75294cuda3std3__45__cpo6cbeginE,(_ZN39_INTERNAL_e83b07c9_4_k_cu_1336b5d7_75294cuda3std3__48in_placeE - _ZN39_INTERNAL_e83b07c9_4_k_cu_1336b5d7_75294cuda3std3__45__cpo6cbeginE)
_ZN39_INTERNAL_e83b07c9_4_k_cu_1336b5d7_75294cuda3std3__45__cpo6cbeginE:
	.zero		1
	.type		_ZN39_INTERNAL_e83b07c9_4_k_cu_1336b5d7_75294cuda3std3__48in_placeE,@object
	.size		_ZN39_INTERNAL_e83b07c9_4_k_cu_1336b5d7_75294cuda3std3__48in_placeE,(_ZN39_INTERNAL_e83b07c9_4_k_cu_1336b5d7_75294cuda3std6ranges3__45__cpo9iter_moveE - _ZN39_INTERNAL_e83b07c9_4_k_cu_1336b5d7_75294cuda3std3__48in_placeE)
_ZN39_INTERNAL_e83b07c9_4_k_cu_1336b5d7_75294cuda3std3__48in_placeE:
	.zero		1
	.type		_ZN39_INTERNAL_e83b07c9_4_k_cu_1336b5d7_75294cuda3std6ranges3__45__cpo9iter_moveE,@object
	.size		_ZN39_INTERNAL_e83b07c9_4_k_cu_1336b5d7_75294cuda3std6ranges3__45__cpo9iter_moveE,(_ZN39_INTERNAL_e83b07c9_4_k_cu_1336b5d7_75294cuda3std3__45__cpo5beginE - _ZN39_INTERNAL_e83b07c9_4_k_cu_1336b5d7_75294cuda3std6ranges3__45__cpo9iter_moveE)
_ZN39_INTERNAL_e83b07c9_4_k_cu_1336b5d7_75294cuda3std6ranges3__45__cpo9iter_moveE:
	.zero		1
	.type		_ZN39_INTERNAL_e83b07c9_4_k_cu_1336b5d7_75294cuda3std3__45__cpo5beginE,@object
	.size		_ZN39_INTERNAL_e83b07c9_4_k_cu_1336b5d7_75294cuda3std3__45__cpo5beginE,(_ZN39_INTERNAL_e83b07c9_4_k_cu_1336b5d7_75294cuda3std3__441_GLOBAL__N__e83b07c9_4_k_cu_1336b5d7_75296ignoreE - _ZN39_INTERNAL_e83b07c9_4_k_cu_1336b5d7_75294cuda3std3__45__cpo5beginE)
_ZN39_INTERNAL_e83b07c9_4_k_cu_1336b5d7_75294cuda3std3__45__cpo5beginE:
	.zero		1
	.type		_ZN39_INTERNAL_e83b07c9_4_k_cu_1336b5d7_75294cuda3std3__441_GLOBAL__N__e83b07c9_4_k_cu_1336b5d7_75296ignoreE,@object
	.size		_ZN39_INTERNAL_e83b07c9_4_k_cu_1336b5d7_75294cuda3std3__441_GLOBAL__N__e83b07c9_4_k_cu_1336b5d7_75296ignoreE,(_ZN39_INTERNAL_e83b07c9_4_k_cu_1336b5d7_75294cute7productE - _ZN39_INTERNAL_e83b07c9_4_k_cu_1336b5d7_75294cuda3std3__441_GLOBAL__N__e83b07c9_4_k_cu_1336b5d7_75296ignoreE)
_ZN39_INTERNAL_e83b07c9_4_k_cu_1336b5d7_75294cuda3std3__441_GLOBAL__N__e83b07c9_4_k_cu_1336b5d7_75296ignoreE:
	.zero		1
	.type		_ZN39_INTERNAL_e83b07c9_4_k_cu_1336b5d7_75294cute7productE,@object
	.size		_ZN39_INTERNAL_e83b07c9_4_k_cu_1336b5d7_75294cute7productE,(_ZN39_INTERNAL_e83b07c9_4_k_cu_1336b5d7_75294cuda3std3__45__cpo3endE - _ZN39_INTERNAL_e83b07c9_4_k_cu_1336b5d7_75294cute7productE)
_ZN39_INTERNAL_e83b07c9_4_k_cu_1336b5d7_75294cute7productE:
	.zero		1
	.type		_ZN39_INTERNAL_e83b07c9_4_k_cu_1336b5d7_75294cuda3std3__45__cpo3endE,@object
	.size		_ZN39_INTERNAL_e83b07c9_4_k_cu_1336b5d7_75294cuda3std3__45__cpo3endE,(_ZN39_INTERNAL_e83b07c9_4_k_cu_1336b5d7_75294cuda3std3__419piecewise_constructE - _ZN39_INTERNAL_e83b07c9_4_k_cu_1336b5d7_75294cuda3std3__45__cpo3endE)
_ZN39_INTERNAL_e83b07c9_4_k_cu_1336b5d7_75294cuda3std3__45__cpo3endE:
	.zero		1
	.type		_ZN39_INTERNAL_e83b07c9_4_k_cu_1336b5d7_75294cuda3std3__419piecewise_constructE,@object
	.size		_ZN39_INTERNAL_e83b07c9_4_k_cu_1336b5d7_75294cuda3std3__419piecewise_constructE,(_ZN39_INTERNAL_e83b07c9_4_k_cu_1336b5d7_75294cuda3std3__45__cpo4cendE - _ZN39_INTERNAL_e83b07c9_4_k_cu_1336b5d7_75294cuda3std3__419piecewise_constructE)
_ZN39_INTERNAL_e83b07c9_4_k_cu_1336b5d7_75294cuda3std3__419piecewise_constructE:
	.zero		1
	.type		_ZN39_INTERNAL_e83b07c9_4_k_cu_1336b5d7_75294cuda3std3__45__cpo4cendE,@object
	.size		_ZN39_INTERNAL_e83b07c9_4_k_cu_1336b5d7_75294cuda3std3__45__cpo4cendE,(_ZN39_INTERNAL_e83b07c9_4_k_cu_1336b5d7_75294cuda3std6ranges3__45__cpo4swapE - _ZN39_INTERNAL_e83b07c9_4_k_cu_1336b5d7_75294cuda3std3__45__cpo4cendE)
_ZN39_INTERNAL_e83b07c9_4_k_cu_1336b5d7_75294cuda3std3__45__cpo4cendE:
	.zero		1
	.type		_ZN39_INTERNAL_e83b07c9_4_k_cu_1336b5d7_75294cuda3std6ranges3__45__cpo4swapE,@object
	.size		_ZN39_INTERNAL_e83b07c9_4_k_cu_1336b5d7_75294cuda3std6ranges3__45__cpo4swapE,(.L_10 - _ZN39_INTERNAL_e83b07c9_4_k_cu_1336b5d7_75294cuda3std6ranges3__45__cpo4swapE)
_ZN39_INTERNAL_e83b07c9_4_k_cu_1336b5d7_75294cuda3std6ranges3__45__cpo4swapE:
	.zero		1
.L_10:


//--------------------- .nv.constant0._ZN7cutlass13device_kernelINS_4gemm6kernel13GemmUniversalIN4cute5tupleIJiiiiEEENS1_10collective13CollectiveMmaINS1_35MainloopSm100TmaUmmaWarpSpecializedILi3ELi2ELi4ENS5_IJNS4_1CILi1EEENSA_ILi2EEESB_EEEEENS5_IJNSA_ILi64EEENSA_ILi128EEESF_EEENS_12float_e4m3_tENS5_IJlSB_lEEESI_SJ_NS4_8TiledMMAINS4_8MMA_AtomIJNS4_10MMA_TraitsINS4_19SM100_MMA_F8F6F4_SSEJSI_SI_fSF_SG_NS4_17integral_constantINS4_4UMMA5MajorELSQ_0EEESR_NSO_INSP_7ScaleInELSS_0EEEST_EEEEEENS4_6LayoutINS5_IJSB_SB_SB_EEENS5_IJNSA_ILi0EEESY_SY_EEEEENS5_IJNS4_10UnderscoreES11_S11_EEEEENS4_23SM90_TMA_LOAD_MULTICASTENS4_14ComposedLayoutINS4_7SwizzleILi2ELi4ELi3EEENS4_18smem_ptr_flag_bitsILi8EEENSW_INS5_IJNSA_ILi8EEESF_EEENS5_IJSF_SB_EEEEEEEvNS4_8identityENS4_13SM90_TMA_LOADES1E_vS1F_EENS_8epilogue10collective18CollectiveEpilogueINS1I_23Sm100TmaWarpSpecializedILi2ELi2ELi32ELb0ELb0EEEJSH_NS5_IJNSW_ISF_SB_EES1N_EEESI_SJ_SI_SJ_NS1I_6fusion15FusionCallbacksIS1M_NS1P_17LinearCombinationISI_fSI_fLNS_15FloatRoundStyleE2EEESH_S1O_JEEENS4_5SM1004TMEM4LOAD26SM100_TMEM_LOAD_16dp32b32xES1G_S1E_NS4_39AutoVectorizingCopyWithAssumedAlignmentILi128EEENS4_14SM90_TMA_STOREES1E_S20_S20_EEEvvEEEEvNT_6ParamsE --------------------------
	.section	.nv.constant0._ZN7cutlass13device_kernelINS_4gemm6kernel13GemmUniversalIN4cute5tupleIJiiiiEEENS1_10collective13CollectiveMmaINS1_35MainloopSm100TmaUmmaWarpSpecializedILi3ELi2ELi4ENS5_IJNS4_1CILi1EEENSA_ILi2EEESB_EEEEENS5_IJNSA_ILi64EEENSA_ILi128EEESF_EEENS_12float_e4m3_tENS5_IJlSB_lEEESI_SJ_NS4_8TiledMMAINS4_8MMA_AtomIJNS4_10MMA_TraitsINS4_19SM100_MMA_F8F6F4_SSEJSI_SI_fSF_SG_NS4_17integral_constantINS4_4UMMA5MajorELSQ_0EEESR_NSO_INSP_7ScaleInELSS_0EEEST_EEEEEENS4_6LayoutINS5_IJSB_SB_SB_EEENS5_IJNSA_ILi0EEESY_SY_EEEEENS5_IJNS4_10UnderscoreES11_S11_EEEEENS4_23SM90_TMA_LOAD_MULTICASTENS4_14ComposedLayoutINS4_7SwizzleILi2ELi4ELi3EEENS4_18smem_ptr_flag_bitsILi8EEENSW_INS5_IJNSA_ILi8EEESF_EEENS5_IJSF_SB_EEEEEEEvNS4_8identityENS4_13SM90_TMA_LOADES1E_vS1F_EENS_8epilogue10collective18CollectiveEpilogueINS1I_23Sm100TmaWarpSpecializedILi2ELi2ELi32ELb0ELb0EEEJSH_NS5_IJNSW_ISF_SB_EES1N_EEESI_SJ_SI_SJ_NS1I_6fusion15FusionCallbacksIS1M_NS1P_17LinearCombinationISI_fSI_fLNS_15FloatRoundStyleE2EEESH_S1O_JEEENS4_5SM1004TMEM4LOAD26SM100_TMEM_LOAD_16dp32b32xES1G_S1E_NS4_39AutoVectorizingCopyWithAssumedAlignmentILi128EEENS4_14SM90_TMA_STOREES1E_S20_S20_EEEvvEEEEvNT_6ParamsE,"a",@progbits
	.sectionflags	@""
	.align	4
.nv.constant0._ZN7cutlass13device_kernelINS_4gemm6kernel13GemmUniversalIN4cute5tupleIJiiiiEEENS1_10collective13CollectiveMmaINS1_35MainloopSm100TmaUmmaWarpSpecializedILi3ELi2ELi4ENS5_IJNS4_1CILi1EEENSA_ILi2EEESB_EEEEENS5_IJNSA_ILi64EEENSA_ILi128EEESF_EEENS_12float_e4m3_tENS5_IJlSB_lEEESI_SJ_NS4_8TiledMMAINS4_8MMA_AtomIJNS4_10MMA_TraitsINS4_19SM100_MMA_F8F6F4_SSEJSI_SI_fSF_SG_NS4_17integral_constantINS4_4UMMA5MajorELSQ_0EEESR_NSO_INSP_7ScaleInELSS_0EEEST_EEEEEENS4_6LayoutINS5_IJSB_SB_SB_EEENS5_IJNSA_ILi0EEESY_SY_EEEEENS5_IJNS4_10UnderscoreES11_S11_EEEEENS4_23SM90_TMA_LOAD_MULTICASTENS4_14ComposedLayoutINS4_7SwizzleILi2ELi4ELi3EEENS4_18smem_ptr_flag_bitsILi8EEENSW_INS5_IJNSA_ILi8EEESF_EEENS5_IJSF_SB_EEEEEEEvNS4_8identityENS4_13SM90_TMA_LOADES1E_vS1F_EENS_8epilogue10collective18CollectiveEpilogueINS1I_23Sm100TmaWarpSpecializedILi2ELi2ELi32ELb0ELb0EEEJSH_NS5_IJNSW_ISF_SB_EES1N_EEESI_SJ_SI_SJ_NS1I_6fusion15FusionCallbacksIS1M_NS1P_17LinearCombinationISI_fSI_fLNS_15FloatRoundStyleE2EEESH_S1O_JEEENS4_5SM1004TMEM4LOAD26SM100_TMEM_LOAD_16dp32b32xES1G_S1E_NS4_39AutoVectorizingCopyWithAssumedAlignmentILi128EEENS4_14SM90_TMA_STOREES1E_S20_S20_EEEvvEEEEvNT_6ParamsE:
	.zero		2944


//--------------------- SYMBOLS --------------------------

	.type		.nv.reservedSmem.offset0,@object
	.size		.nv.reservedSmem.offset0,0x4
	.type		.nv.reservedSmem.cap,@object
	.size		.nv.reservedSmem.cap,0x4
	.type		__assertfail,@function
